	.target	sm_100a

	.elftype	@"ET_EXEC"


//--------------------- .note.nv.tkinfo           --------------------------
	.section	.note.nv.tkinfo,"",@"SHT_NOTE"
	.sectionflags	@"SHF_NOTE_NV_TKINFO"
	.tkinfo
        /*0018*/ 	.word	0x00000002
        /*0030*/ 	.string	""
        /*0030*/ 	.string	"ptxas"
        /*0030*/ 	.string	"Cuda compilation tools, release 13.0, V13.0.88"
        /*0030*/ 	.string	"Build cuda_13.0.r13.0/compiler.36424714_0"
        /*0030*/ 	.string	"-arch sm_100a -m 64 "



//--------------------- .note.nv.cuinfo           --------------------------
	.section	.note.nv.cuinfo,"",@"SHT_NOTE"
	.sectionflags	@"SHF_NOTE_NV_CUINFO"
        /*0018*/ 	.short	0x0002
        /*001a*/ 	.short	0x0064
        /*001c*/ 	.short	0x0082
	.zero		2


//--------------------- .nv.info                  --------------------------
	.section	.nv.info,"",@"SHT_CUDA_INFO"
	.align	4


	//----- nvinfo : EIATTR_REGCOUNT
	.align		4
        /*0000*/ 	.byte	0x04, 0x2f
        /*0002*/ 	.short	(.L_19 - .L_18)
	.align		4
.L_18:
        /*0004*/ 	.word	index@(_ZN7cutlass13device_kernelINS_4gemm6kernel13GemmUniversalIN4cute5tupleIJiiiiEEENS1_10collective13CollectiveMmaINS1_35MainloopSm100TmaUmmaWarpSpecializedILi6ELi2ELi4ENS5_IJNS4_1CILi4EEESB_NSA_ILi1EEEEEEEENS5_IJNSA_ILi64EEESF_SF_EEEfNS5_IJlSC_lEEEfSH_NS4_8TiledMMAINS4_8MMA_AtomIJNS4_17SM100_MMA_TF32_SSINS_10tfloat32_tESL_fLi64ELi64ELNS4_4UMMA5MajorE0ELSN_0ELNSM_7ScaleInE0ELSO_0EEEEEENS4_6LayoutINS5_IJSC_SC_SC_EEENS5_IJNSA_ILi0EEEST_ST_EEEEENS5_IJNS4_10UnderscoreESW_SW_EEEEENS4_23SM90_TMA_LOAD_MULTICASTENS4_14ComposedLayoutINS4_7SwizzleILi3ELi4ELi3EEENS4_18smem_ptr_flag_bitsILi32EEENSR_INS5_IJNSA_ILi8EEENSA_ILi32EEEEEENS5_IJS16_SC_EEEEEEEvNS4_8identityESZ_S1A_vS1B_EENS_8epilogue10collective18CollectiveEpilogueINS1D_23Sm100TmaWarpSpecializedILi3ELi2ELi16ELb1ELb0EEEJSG_NS5_IJNSR_ISF_SC_EENSR_IS16_SC_EEEEEfSH_fSH_NS1D_6fusion15FusionCallbacksIS1H_NS1L_17LinearCombinationIffffLNS_15FloatRoundStyleE2EEESG_S1K_JEEENS4_5SM1004TMEM4LOAD26SM100_TMEM_LOAD_16dp128b8xENS4_13SM90_TMA_LOADES1A_NS4_17SM75_U32x4_LDSM_NENS4_14SM90_TMA_STOREES1A_NS4_17SM90_U32x4_STSM_NENS4_39AutoVectorizingCopyWithAssumedAlignmentILi128EEEEEEvvEEEEvNT_6ParamsE)
        /*0008*/ 	.word	0x00000050


	//----- nvinfo : EIATTR_FRAME_SIZE
	.align		4
.L_19:
        /*000c*/ 	.byte	0x04, 0x11
        /*000e*/ 	.short	(.L_21 - .L_20)
	.align		4
.L_20:
        /*0010*/ 	.word	index@($__internal_2_$__cuda_sm10x_tcgen05_guardrail_trap_unallocated_columns_being_dealloced)
        /*0014*/ 	.word	0x00000000


	//----- nvinfo : EIATTR_FRAME_SIZE
	.align		4
.L_21:
        /*0018*/ 	.byte	0x04, 0x11
        /*001a*/ 	.short	(.L_23 - .L_22)
	.align		4
.L_22:
        /*001c*/ 	.word	index@($__internal_1_$__cuda_sm10x_tcgen05_guardrail_trap_phase_invalid_during_alloc)
        /*0020*/ 	.word	0x00000000


	//----- nvinfo : EIATTR_FRAME_SIZE
	.align		4
.L_23:
        /*0024*/ 	.byte	0x04, 0x11
        /*0026*/ 	.short	(.L_25 - .L_24)
	.align		4
.L_24:
        /*0028*/ 	.word	index@($__internal_0_$__cuda_sm10x_tcgen05_guardrail_trap_col_being_dealloced_not_returned_by_alloc)
        /*002c*/ 	.word	0x00000000


	//----- nvinfo : EIATTR_FRAME_SIZE
	.align		4
.L_25:
        /*0030*/ 	.byte	0x04, 0x11
        /*0032*/ 	.short	(.L_27 - .L_26)
	.align		4
.L_26:
        /*0034*/ 	.word	index@(_ZN7cutlass13device_kernelINS_4gemm6kernel13GemmUniversalIN4cute5tupleIJiiiiEEENS1_10collective13CollectiveMmaINS1_35MainloopSm100TmaUmmaWarpSpecializedILi6ELi2ELi4ENS5_IJNS4_1CILi4EEESB_NSA_ILi1EEEEEEEENS5_IJNSA_ILi64EEESF_SF_EEEfNS5_IJlSC_lEEEfSH_NS4_8TiledMMAINS4_8MMA_AtomIJNS4_17SM100_MMA_TF32_SSINS_10tfloat32_tESL_fLi64ELi64ELNS4_4UMMA5MajorE0ELSN_0ELNSM_7ScaleInE0ELSO_0EEEEEENS4_6LayoutINS5_IJSC_SC_SC_EEENS5_IJNSA_ILi0EEEST_ST_EEEEENS5_IJNS4_10UnderscoreESW_SW_EEEEENS4_23SM90_TMA_LOAD_MULTICASTENS4_14ComposedLayoutINS4_7SwizzleILi3ELi4ELi3EEENS4_18smem_ptr_flag_bitsILi32EEENSR_INS5_IJNSA_ILi8EEENSA_ILi32EEEEEENS5_IJS16_SC_EEEEEEEvNS4_8identityESZ_S1A_vS1B_EENS_8epilogue10collective18CollectiveEpilogueINS1D_23Sm100TmaWarpSpecializedILi3ELi2ELi16ELb1ELb0EEEJSG_NS5_IJNSR_ISF_SC_EENSR_IS16_SC_EEEEEfSH_fSH_NS1D_6fusion15FusionCallbacksIS1H_NS1L_17LinearCombinationIffffLNS_15FloatRoundStyleE2EEESG_S1K_JEEENS4_5SM1004TMEM4LOAD26SM100_TMEM_LOAD_16dp128b8xENS4_13SM90_TMA_LOADES1A_NS4_17SM75_U32x4_LDSM_NENS4_14SM90_TMA_STOREES1A_NS4_17SM90_U32x4_STSM_NENS4_39AutoVectorizingCopyWithAssumedAlignmentILi128EEEEEEvvEEEEvNT_6ParamsE)
        /*0038*/ 	.word	0x00000000


	//----- nvinfo : EIATTR_MIN_STACK_SIZE
	.align		4
.L_27:
        /*003c*/ 	.byte	0x04, 0x12
        /*003e*/ 	.short	(.L_29 - .L_28)
	.align		4
.L_28:
        /*0040*/ 	.word	index@(_ZN7cutlass13device_kernelINS_4gemm6kernel13GemmUniversalIN4cute5tupleIJiiiiEEENS1_10collective13CollectiveMmaINS1_35MainloopSm100TmaUmmaWarpSpecializedILi6ELi2ELi4ENS5_IJNS4_1CILi4EEESB_NSA_ILi1EEEEEEEENS5_IJNSA_ILi64EEESF_SF_EEEfNS5_IJlSC_lEEEfSH_NS4_8TiledMMAINS4_8MMA_AtomIJNS4_17SM100_MMA_TF32_SSINS_10tfloat32_tESL_fLi64ELi64ELNS4_4UMMA5MajorE0ELSN_0ELNSM_7ScaleInE0ELSO_0EEEEEENS4_6LayoutINS5_IJSC_SC_SC_EEENS5_IJNSA_ILi0EEEST_ST_EEEEENS5_IJNS4_10UnderscoreESW_SW_EEEEENS4_23SM90_TMA_LOAD_MULTICASTENS4_14ComposedLayoutINS4_7SwizzleILi3ELi4ELi3EEENS4_18smem_ptr_flag_bitsILi32EEENSR_INS5_IJNSA_ILi8EEENSA_ILi32EEEEEENS5_IJS16_SC_EEEEEEEvNS4_8identityESZ_S1A_vS1B_EENS_8epilogue10collective18CollectiveEpilogueINS1D_23Sm100TmaWarpSpecializedILi3ELi2ELi16ELb1ELb0EEEJSG_NS5_IJNSR_ISF_SC_EENSR_IS16_SC_EEEEEfSH_fSH_NS1D_6fusion15FusionCallbacksIS1H_NS1L_17LinearCombinationIffffLNS_15FloatRoundStyleE2EEESG_S1K_JEEENS4_5SM1004TMEM4LOAD26SM100_TMEM_LOAD_16dp128b8xENS4_13SM90_TMA_LOADES1A_NS4_17SM75_U32x4_LDSM_NENS4_14SM90_TMA_STOREES1A_NS4_17SM90_U32x4_STSM_NENS4_39AutoVectorizingCopyWithAssumedAlignmentILi128EEEEEEvvEEEEvNT_6ParamsE)
        /*0044*/ 	.word	0x00000000
.L_29:


//--------------------- .nv.compat                --------------------------
	.section	.nv.compat,"",@"SHT_CUDA_COMPAT_INFO"
	.align	4
        /*0000*/ 	.byte	0x02, 0x09, 0x01, 0x00, 0x02, 0x02, 0x02, 0x00, 0x02, 0x05, 0x05, 0x00, 0x03, 0x07, 0x01, 0x01
        /*0010*/ 	.byte	0x02, 0x03, 0x01, 0x00, 0x02, 0x06, 0x01, 0x00, 0x04, 0x0b, 0x08, 0x00, 0x09, 0x00, 0x00, 0x00
        /*0020*/ 	.byte	0x00, 0x00, 0x00, 0x00


//--------------------- .nv.info._ZN7cutlass13device_kernelINS_4gemm6kernel13GemmUniversalIN4cute5tupleIJiiiiEEENS1_10collective13CollectiveMmaINS1_35MainloopSm100TmaUmmaWarpSpecializedILi6ELi2ELi4ENS5_IJNS4_1CILi4EEESB_NSA_ILi1EEEEEEEENS5_IJNSA_ILi64EEESF_SF_EEEfNS5_IJlSC_lEEEfSH_NS4_8TiledMMAINS4_8MMA_AtomIJNS4_17SM100_MMA_TF32_SSINS_10tfloat32_tESL_fLi64ELi64ELNS4_4UMMA5MajorE0ELSN_0ELNSM_7ScaleInE0ELSO_0EEEEEENS4_6LayoutINS5_IJSC_SC_SC_EEENS5_IJNSA_ILi0EEEST_ST_EEEEENS5_IJNS4_10UnderscoreESW_SW_EEEEENS4_23SM90_TMA_LOAD_MULTICASTENS4_14ComposedLayoutINS4_7SwizzleILi3ELi4ELi3EEENS4_18smem_ptr_flag_bitsILi32EEENSR_INS5_IJNSA_ILi8EEENSA_ILi32EEEEEENS5_IJS16_SC_EEEEEEEvNS4_8identityESZ_S1A_vS1B_EENS_8epilogue10collective18CollectiveEpilogueINS1D_23Sm100TmaWarpSpecializedILi3ELi2ELi16ELb1ELb0EEEJSG_NS5_IJNSR_ISF_SC_EENSR_IS16_SC_EEEEEfSH_fSH_NS1D_6fusion15FusionCallbacksIS1H_NS1L_17LinearCombinationIffffLNS_15FloatRoundStyleE2EEESG_S1K_JEEENS4_5SM1004TMEM4LOAD26SM100_TMEM_LOAD_16dp128b8xENS4_13SM90_TMA_LOADES1A_NS4_17SM75_U32x4_LDSM_NENS4_14SM90_TMA_STOREES1A_NS4_17SM90_U32x4_STSM_NENS4_39AutoVectorizingCopyWithAssumedAlignmentILi128EEEEEEvvEEEEvNT_6ParamsE --------------------------
	.section	.nv.info._ZN7cutlass13device_kernelINS_4gemm6kernel13GemmUniversalIN4cute5tupleIJiiiiEEENS1_10collective13CollectiveMmaINS1_35MainloopSm100TmaUmmaWarpSpecializedILi6ELi2ELi4ENS5_IJNS4_1CILi4EEESB_NSA_ILi1EEEEEEEENS5_IJNSA_ILi64EEESF_SF_EEEfNS5_IJlSC_lEEEfSH_NS4_8TiledMMAINS4_8MMA_AtomIJNS4_17SM100_MMA_TF32_SSINS_10tfloat32_tESL_fLi64ELi64ELNS4_4UMMA5MajorE0ELSN_0ELNSM_7ScaleInE0ELSO_0EEEEEENS4_6LayoutINS5_IJSC_SC_SC_EEENS5_IJNSA_ILi0EEEST_ST_EEEEENS5_IJNS4_10UnderscoreESW_SW_EEEEENS4_23SM90_TMA_LOAD_MULTICASTENS4_14ComposedLayoutINS4_7SwizzleILi3ELi4ELi3EEENS4_18smem_ptr_flag_bitsILi32EEENSR_INS5_IJNSA_ILi8EEENSA_ILi32EEEEEENS5_IJS16_SC_EEEEEEEvNS4_8identityESZ_S1A_vS1B_EENS_8epilogue10collective18CollectiveEpilogueINS1D_23Sm100TmaWarpSpecializedILi3ELi2ELi16ELb1ELb0EEEJSG_NS5_IJNSR_ISF_SC_EENSR_IS16_SC_EEEEEfSH_fSH_NS1D_6fusion15FusionCallbacksIS1H_NS1L_17LinearCombinationIffffLNS_15FloatRoundStyleE2EEESG_S1K_JEEENS4_5SM1004TMEM4LOAD26SM100_TMEM_LOAD_16dp128b8xENS4_13SM90_TMA_LOADES1A_NS4_17SM75_U32x4_LDSM_NENS4_14SM90_TMA_STOREES1A_NS4_17SM90_U32x4_STSM_NENS4_39AutoVectorizingCopyWithAssumedAlignmentILi128EEEEEEvvEEEEvNT_6ParamsE,"",@"SHT_CUDA_INFO"
	.sectionflags	@""
	.align	4


	//----- nvinfo : EIATTR_CUDA_API_VERSION
	.align		4
        /*0000*/ 	.byte	0x04, 0x37
        /*0002*/ 	.short	(.L_31 - .L_30)
.L_30:
        /*0004*/ 	.word	0x00000082


	//----- nvinfo : EIATTR_KPARAM_INFO
	.align		4
.L_31:
        /*0008*/ 	.byte	0x04, 0x17
        /*000a*/ 	.short	(.L_33 - .L_32)
.L_32:
        /*000c*/ 	.word	0x00000000
        /*0010*/ 	.short	0x0000
        /*0012*/ 	.short	0x0000
        /*0014*/ 	.byte	0x00, 0xf0, 0x01, 0x20


	//----- nvinfo : EIATTR_AT_ENTRY_FRAGMENTS
	.align		4
.L_33:
        /*0018*/ 	.byte	0x04, 0x4f
        /*001a*/ 	.short	(.L_35 - .L_34)


	//   ....[0]....
.L_34:
        /*001c*/ 	.word	0x00000006


	//----- nvinfo : EIATTR_RESERVED_SMEM_USED
	.align		4
.L_35:
        /*0020*/ 	.byte	0x01, 0x41
	.zero		2


	//----- nvinfo : EIATTR_SPARSE_MMA_MASK
	.align		4
        /*0024*/ 	.byte	0x03, 0x50
        /*0026*/ 	.short	0x0000


	//----- nvinfo : EIATTR_TCGEN05_1CTA_USED
	.align		4
        /*0028*/ 	.byte	0x01, 0x51
	.zero		2


	//----- nvinfo : EIATTR_MAXREG_COUNT
	.align		4
        /*002c*/ 	.byte	0x03, 0x1b
        /*002e*/ 	.short	0x00ff


	//----- nvinfo : EIATTR_NUM_BARRIERS
	.align		4
        /*0030*/ 	.byte	0x02, 0x4c
        /*0032*/ 	.byte	0x07
	.zero		1


	//----- nvinfo : EIATTR_EXTERNS
	.align		4
        /*0034*/ 	.byte	0x04, 0x0f
        /*0036*/ 	.short	(.L_37 - .L_36)


	//   ....[0]....
	.align		4
.L_36:
        /*0038*/ 	.word	index@(__assertfail)


	//----- nvinfo : EIATTR_MERCURY_ISA_VERSION
	.align		4
.L_37:
        /*003c*/ 	.byte	0x03, 0x5f
        /*003e*/ 	.short	0x0101


	//----- nvinfo : EIATTR_INT_WARP_WIDE_INSTR_OFFSETS
	.align		4
        /*0040*/ 	.byte	0x04, 0x31
        /*0042*/ 	.short	(.L_39 - .L_38)


	//   ....[0]....
.L_38:
        /*0044*/ 	.word	0x00004610


	//   ....[1]....
        /*0048*/ 	.word	0x00004640


	//   ....[2]....
        /*004c*/ 	.word	0x00004660


	//   ....[3]....
        /*0050*/ 	.word	0x00005230


	//   ....[4]....
        /*0054*/ 	.word	0x000052b0


	//   ....[5]....
        /*0058*/ 	.word	0x000053b0


	//   ....[6]....
        /*005c*/ 	.word	0x000054c0


	//----- nvinfo : EIATTR_COOP_GROUP_MASK_REGIDS
	.align		4
.L_39:
        /*0060*/ 	.byte	0x04, 0x29
        /*0062*/ 	.short	(.L_41 - .L_40)


	//   ....[0]....
.L_40:
        /*0064*/ 	.word	0xffffffff


	//   ....[1]....
        /*0068*/ 	.word	0xffffffff


	//   ....[2]....
        /*006c*/ 	.word	0xffffffff


	//   ....[3]....
        /*0070*/ 	.word	0xffffffff


	//   ....[4]....
        /*0074*/ 	.word	0xffffffff


	//   ....[5]....
        /*0078*/ 	.word	0xffffffff


	//   ....[6]....
        /*007c*/ 	.word	0xffffffff


	//   ....[7]....
        /*0080*/ 	.word	0xffffffff


	//   ....[8]....
        /*0084*/ 	.word	0xffffffff


	//   ....[9]....
        /*0088*/ 	.word	0xffffffff


	//   ....[10]....
        /*008c*/ 	.word	0xffffffff


	//   ....[11]....
        /*0090*/ 	.word	0xffffffff


	//   ....[12]....
        /*0094*/ 	.word	0xffffffff


	//   ....[13]....
        /*0098*/ 	.word	0xffffffff


	//----- nvinfo : EIATTR_COOP_GROUP_INSTR_OFFSETS
	.align		4
.L_41:
        /*009c*/ 	.byte	0x04, 0x28
        /*009e*/ 	.short	(.L_43 - .L_42)


	//   ....[0]....
.L_42:
        /*00a0*/ 	.word	0x00000080


	//   ....[1]....
        /*00a4*/ 	.word	0x000004e0


	//   ....[2]....
        /*00a8*/ 	.word	0x000006d0


	//   ....[3]....
        /*00ac*/ 	.word	0x00000850


	//   ....[4]....
        /*00b0*/ 	.word	0x00000950


	//   ....[5]....
        /*00b4*/ 	.word	0x00000ac0


	//   ....[6]....
        /*00b8*/ 	.word	0x00000c60


	//   ....[7]....
        /*00bc*/ 	.word	0x00000e10


	//   ....[8]....
        /*00c0*/ 	.word	0x00002660


	//   ....[9]....
        /*00c4*/ 	.word	0x00003640


	//   ....[10]....
        /*00c8*/ 	.word	0x00003850


	//   ....[11]....
        /*00cc*/ 	.word	0x00003880


	//   ....[12]....
        /*00d0*/ 	.word	0x000044f0


	//   ....[13]....
        /*00d4*/ 	.word	0x00004720


	//----- nvinfo : EIATTR_VRC_CTA_INIT_COUNT
	.align		4
.L_43:
        /*00d8*/ 	.byte	0x02, 0x4a
        /*00da*/ 	.byte	0x80
	.zero		1


	//----- nvinfo : EIATTR_SYSCALL_OFFSETS
	.align		4
        /*00dc*/ 	.byte	0x04, 0x46
        /*00de*/ 	.short	(.L_45 - .L_44)


	//   ....[0]....
.L_44:
        /*00e0*/ 	.word	0x000061c0


	//   ....[1]....
        /*00e4*/ 	.word	0x000062b0


	//   ....[2]....
        /*00e8*/ 	.word	0x00006b60


	//   ....[3]....
        /*00ec*/ 	.word	0x000073c0


	//----- nvinfo : EIATTR_MBARRIER_INSTR_OFFSETS
	.align		4
.L_45:
        /*00f0*/ 	.byte	0x04, 0x39
        /*00f2*/ 	.short	(.L_47 - .L_46)


	//   ....[0]....
.L_46:
        /*00f4*/ 	.word	0x00000600
        /*00f8*/ 	.word	0x000000ff
        /*00fc*/ 	.word	0x00000000
        /*0100*/ 	.short	0x0100
        /*0102*/ 	.byte	0x04
	.zero		1


	//   ....[1]....
        /*0104*/ 	.word	0x00000610
        /*0108*/ 	.word	0x000000ff
        /*010c*/ 	.word	0x00000030
        /*0110*/ 	.short	0x0100
        /*0112*/ 	.byte	0x04
	.zero		1


	//   ....[2]....
        /*0114*/ 	.word	0x00000620
        /*0118*/ 	.word	0x000000ff
        /*011c*/ 	.word	0x00000008
        /*0120*/ 	.short	0x0100
        /*0122*/ 	.byte	0x04
	.zero		1


	//   ....[3]....
        /*0124*/ 	.word	0x00000630
        /*0128*/ 	.word	0x000000ff
        /*012c*/ 	.word	0x00000038
        /*0130*/ 	.short	0x0100
        /*0132*/ 	.byte	0x04
	.zero		1


	//   ....[4]....
        /*0134*/ 	.word	0x00000640
        /*0138*/ 	.word	0x000000ff
        /*013c*/ 	.word	0x00000010
        /*0140*/ 	.short	0x0100
        /*0142*/ 	.byte	0x04
	.zero		1


	//   ....[5]....
        /*0144*/ 	.word	0x00000650
        /*0148*/ 	.word	0x000000ff
        /*014c*/ 	.word	0x00000040
        /*0150*/ 	.short	0x0100
        /*0152*/ 	.byte	0x04
	.zero		1


	//   ....[6]....
        /*0154*/ 	.word	0x00000660
        /*0158*/ 	.word	0x000000ff
        /*015c*/ 	.word	0x00000018
        /*0160*/ 	.short	0x0100
        /*0162*/ 	.byte	0x04
	.zero		1


	//   ....[7]....
        /*0164*/ 	.word	0x00000670
        /*0168*/ 	.word	0x000000ff
        /*016c*/ 	.word	0x00000048
        /*0170*/ 	.short	0x0100
        /*0172*/ 	.byte	0x04
	.zero		1


	//   ....[8]....
        /*0174*/ 	.word	0x00000680
        /*0178*/ 	.word	0x000000ff
        /*017c*/ 	.word	0x00000020
        /*0180*/ 	.short	0x0100
        /*0182*/ 	.byte	0x04
	.zero		1


	//   ....[9]....
        /*0184*/ 	.word	0x00000690
        /*0188*/ 	.word	0x000000ff
        /*018c*/ 	.word	0x00000050
        /*0190*/ 	.short	0x0100
        /*0192*/ 	.byte	0x04
	.zero		1


	//   ....[10]....
        /*0194*/ 	.word	0x000006a0
        /*0198*/ 	.word	0x000000ff
        /*019c*/ 	.word	0x00000028
        /*01a0*/ 	.short	0x0100
        /*01a2*/ 	.byte	0x04
	.zero		1


	//   ....[11]....
        /*01a4*/ 	.word	0x000006b0
        /*01a8*/ 	.word	0x000000ff
        /*01ac*/ 	.word	0x00000058
        /*01b0*/ 	.short	0x0100
        /*01b2*/ 	.byte	0x04
	.zero		1


	//   ....[12]....
        /*01b4*/ 	.word	0x000007e0
        /*01b8*/ 	.word	0x000000ff
        /*01bc*/ 	.word	0x00000060
        /*01c0*/ 	.short	0x0100
        /*01c2*/ 	.byte	0x04
	.zero		1


	//   ....[13]....
        /*01c4*/ 	.word	0x000007f0
        /*01c8*/ 	.word	0x000000ff
        /*01cc*/ 	.word	0x00000078
        /*01d0*/ 	.short	0x0100
        /*01d2*/ 	.byte	0x04
	.zero		1


	//   ....[14]....
        /*01d4*/ 	.word	0x00000800
        /*01d8*/ 	.word	0x000000ff
        /*01dc*/ 	.word	0x00000068
        /*01e0*/ 	.short	0x0100
        /*01e2*/ 	.byte	0x04
	.zero		1


	//   ....[15]....
        /*01e4*/ 	.word	0x00000810
        /*01e8*/ 	.word	0x000000ff
        /*01ec*/ 	.word	0x00000080
        /*01f0*/ 	.short	0x0100
        /*01f2*/ 	.byte	0x04
	.zero		1


	//   ....[16]....
        /*01f4*/ 	.word	0x00000820
        /*01f8*/ 	.word	0x000000ff
        /*01fc*/ 	.word	0x00000070
        /*0200*/ 	.short	0x0100
        /*0202*/ 	.byte	0x04
	.zero		1


	//   ....[17]....
        /*0204*/ 	.word	0x00000830
        /*0208*/ 	.word	0x000000ff
        /*020c*/ 	.word	0x00000088
        /*0210*/ 	.short	0x0100
        /*0212*/ 	.byte	0x04
	.zero		1


	//   ....[18]....
        /*0214*/ 	.word	0x00000920
        /*0218*/ 	.word	0x000000ff
        /*021c*/ 	.word	0x00000090
        /*0220*/ 	.short	0x0100
        /*0222*/ 	.byte	0x06
	.zero		1


	//   ....[19]....
        /*0224*/ 	.word	0x00000930
        /*0228*/ 	.word	0x000000ff
        /*022c*/ 	.word	0x00000098
        /*0230*/ 	.short	0x0100
        /*0232*/ 	.byte	0x06
	.zero		1


	//   ....[20]....
        /*0234*/ 	.word	0x00000a70
        /*0238*/ 	.word	0x000000ff
        /*023c*/ 	.word	0x000000a0
        /*0240*/ 	.short	0x0100
        /*0242*/ 	.byte	0x06
	.zero		1


	//   ....[21]....
        /*0244*/ 	.word	0x00000a80
        /*0248*/ 	.word	0x000000ff
        /*024c*/ 	.word	0x000000b0
        /*0250*/ 	.short	0x0100
        /*0252*/ 	.byte	0x06
	.zero		1


	//   ....[22]....
        /*0254*/ 	.word	0x00000a90
        /*0258*/ 	.word	0x000000ff
        /*025c*/ 	.word	0x000000a8
        /*0260*/ 	.short	0x0100
        /*0262*/ 	.byte	0x06
	.zero		1


	//   ....[23]....
        /*0264*/ 	.word	0x00000aa0
        /*0268*/ 	.word	0x000000ff
        /*026c*/ 	.word	0x000000b8
        /*0270*/ 	.short	0x0100
        /*0272*/ 	.byte	0x06
	.zero		1


	//   ....[24]....
        /*0274*/ 	.word	0x00000bd0
        /*0278*/ 	.word	0x000000ff
        /*027c*/ 	.word	0x000000c0
        /*0280*/ 	.short	0x0100
        /*0282*/ 	.byte	0x04
	.zero		1


	//   ....[25]....
        /*0284*/ 	.word	0x00000be0
        /*0288*/ 	.word	0x000000ff
        /*028c*/ 	.word	0x000000e0
        /*0290*/ 	.short	0x0100
        /*0292*/ 	.byte	0x04
	.zero		1


	//   ....[26]....
        /*0294*/ 	.word	0x00000bf0
        /*0298*/ 	.word	0x000000ff
        /*029c*/ 	.word	0x000000c8
        /*02a0*/ 	.short	0x0100
        /*02a2*/ 	.byte	0x04
	.zero		1


	//   ....[27]....
        /*02a4*/ 	.word	0x00000c00
        /*02a8*/ 	.word	0x000000ff
        /*02ac*/ 	.word	0x000000e8
        /*02b0*/ 	.short	0x0100
        /*02b2*/ 	.byte	0x04
	.zero		1


	//   ....[28]....
        /*02b4*/ 	.word	0x00000c10
        /*02b8*/ 	.word	0x000000ff
        /*02bc*/ 	.word	0x000000d0
        /*02c0*/ 	.short	0x0100
        /*02c2*/ 	.byte	0x04
	.zero		1


	//   ....[29]....
        /*02c4*/ 	.word	0x00000c20
        /*02c8*/ 	.word	0x000000ff
        /*02cc*/ 	.word	0x000000f0
        /*02d0*/ 	.short	0x0100
        /*02d2*/ 	.byte	0x04
	.zero		1


	//   ....[30]....
        /*02d4*/ 	.word	0x00000c30
        /*02d8*/ 	.word	0x000000ff
        /*02dc*/ 	.word	0x000000d8
        /*02e0*/ 	.short	0x0100
        /*02e2*/ 	.byte	0x04
	.zero		1


	//   ....[31]....
        /*02e4*/ 	.word	0x00000c40
        /*02e8*/ 	.word	0x000000ff
        /*02ec*/ 	.word	0x000000f8
        /*02f0*/ 	.short	0x0100
        /*02f2*/ 	.byte	0x04
	.zero		1


	//   ....[32]....
        /*02f4*/ 	.word	0x00000d30
        /*02f8*/ 	.word	0x000000ff
        /*02fc*/ 	.word	0x00000100
        /*0300*/ 	.short	0x0100
        /*0302*/ 	.byte	0x04
	.zero		1


	//   ....[33]....
        /*0304*/ 	.word	0x00000d40
        /*0308*/ 	.word	0x000000ff
        /*030c*/ 	.word	0x00000110
        /*0310*/ 	.short	0x0100
        /*0312*/ 	.byte	0x04
	.zero		1


	//   ....[34]....
        /*0314*/ 	.word	0x00000d50
        /*0318*/ 	.word	0x000000ff
        /*031c*/ 	.word	0x00000108
        /*0320*/ 	.short	0x0100
        /*0322*/ 	.byte	0x04
	.zero		1


	//   ....[35]....
        /*0324*/ 	.word	0x00000d60
        /*0328*/ 	.word	0x000000ff
        /*032c*/ 	.word	0x00000118
        /*0330*/ 	.short	0x0100
        /*0332*/ 	.byte	0x04
	.zero		1


	//   ....[36]....
        /*0334*/ 	.word	0x00001c50
        /*0338*/ 	.word	0x00000000
        /*033c*/ 	.word	0x00000110
        /*0340*/ 	.short	0x010a
        /*0342*/ 	.byte	0xff
	.zero		1


	//   ....[37]....
        /*0344*/ 	.word	0x00001c80
        /*0348*/ 	.word	0x00000000
        /*034c*/ 	.word	0x00000100
        /*0350*/ 	.short	0x0101
        /*0352*/ 	.byte	0xff
	.zero		1


	//   ....[38]....
        /*0354*/ 	.word	0x00001d60
        /*0358*/ 	.word	0x000000ff
        /*035c*/ 	.word	0x00000030
        /*0360*/ 	.short	0x010a
        /*0362*/ 	.byte	0x04
	.zero		1


	//   ....[39]....
        /*0364*/ 	.word	0x00001de0
        /*0368*/ 	.word	0x000000ff
        /*036c*/ 	.word	0x00000030
        /*0370*/ 	.short	0x010a
        /*0372*/ 	.byte	0x21
	.zero		1


	//   ....[40]....
        /*0374*/ 	.word	0x00001f20
        /*0378*/ 	.word	0x000000ff
        /*037c*/ 	.word	0x00000030
        /*0380*/ 	.short	0x010a
        /*0382*/ 	.byte	0x04
	.zero		1


	//   ....[41]....
        /*0384*/ 	.word	0x000021e0
        /*0388*/ 	.word	0x000000ff
        /*038c*/ 	.word	0x00000098
        /*0390*/ 	.short	0x0101
        /*0392*/ 	.byte	0x15
	.zero		1


	//   ....[42]....
        /*0394*/ 	.word	0x00002200
        /*0398*/ 	.word	0x000000ff
        /*039c*/ 	.word	0x00000030
        /*03a0*/ 	.short	0x010a
        /*03a2*/ 	.byte	0x04
	.zero		1


	//   ....[43]....
        /*03a4*/ 	.word	0x00002280
        /*03a8*/ 	.word	0x000000ff
        /*03ac*/ 	.word	0x00000030
        /*03b0*/ 	.short	0x010a
        /*03b2*/ 	.byte	0x21
	.zero		1


	//   ....[44]....
        /*03b4*/ 	.word	0x000023c0
        /*03b8*/ 	.word	0x000000ff
        /*03bc*/ 	.word	0x00000030
        /*03c0*/ 	.short	0x010a
        /*03c2*/ 	.byte	0x04
	.zero		1


	//   ....[45]....
        /*03c4*/ 	.word	0x00002690
        /*03c8*/ 	.word	0x00000003
        /*03cc*/ 	.word	0x000000a0
        /*03d0*/ 	.short	0x010a
        /*03d2*/ 	.byte	0xff
	.zero		1


	//   ....[46]....
        /*03d4*/ 	.word	0x000027e0
        /*03d8*/ 	.word	0x00000000
        /*03dc*/ 	.word	0x00000000
        /*03e0*/ 	.short	0x0101
        /*03e2*/ 	.byte	0xff
	.zero		1


	//   ....[47]....
        /*03e4*/ 	.word	0x00002da0
        /*03e8*/ 	.word	0x000000ff
        /*03ec*/ 	.word	0x00000000
        /*03f0*/ 	.short	0x010a
        /*03f2*/ 	.byte	0x04
	.zero		1


	//   ....[48]....
        /*03f4*/ 	.word	0x00002e30
        /*03f8*/ 	.word	0x000000ff
        /*03fc*/ 	.word	0x00000000
        /*0400*/ 	.short	0x010a
        /*0402*/ 	.byte	0x05
	.zero		1


	//   ....[49]....
        /*0404*/ 	.word	0x00002ec0
        /*0408*/ 	.word	0x000000ff
        /*040c*/ 	.word	0x00000000
        /*0410*/ 	.short	0x010a
        /*0412*/ 	.byte	0x05
	.zero		1


	//   ....[50]....
        /*0414*/ 	.word	0x00002f50
        /*0418*/ 	.word	0x000000ff
        /*041c*/ 	.word	0x00000000
        /*0420*/ 	.short	0x010a
        /*0422*/ 	.byte	0x05
	.zero		1


	//   ....[51]....
        /*0424*/ 	.word	0x00002fe0
        /*0428*/ 	.word	0x000000ff
        /*042c*/ 	.word	0x00000000
        /*0430*/ 	.short	0x010a
        /*0432*/ 	.byte	0x05
	.zero		1


	//   ....[52]....
        /*0434*/ 	.word	0x00003080
        /*0438*/ 	.word	0x00000000
        /*043c*/ 	.word	0x00000000
        /*0440*/ 	.short	0x010a
        /*0442*/ 	.byte	0xff
	.zero		1


	//   ....[53]....
        /*0444*/ 	.word	0x000031a0
        /*0448*/ 	.word	0x00000002
        /*044c*/ 	.word	0x00000100
        /*0450*/ 	.short	0x010a
        /*0452*/ 	.byte	0xff
	.zero		1


	//   ....[54]....
        /*0454*/ 	.word	0x00003210
        /*0458*/ 	.word	0x00000002
        /*045c*/ 	.word	0x00000000
        /*0460*/ 	.short	0x0101
        /*0462*/ 	.byte	0xff
	.zero		1


	//   ....[55]....
        /*0464*/ 	.word	0x00003230
        /*0468*/ 	.word	0x000000ff
        /*046c*/ 	.word	0x000000b0
        /*0470*/ 	.short	0x010a
        /*0472*/ 	.byte	0x04
	.zero		1


	//   ....[56]....
        /*0474*/ 	.word	0x00003350
        /*0478*/ 	.word	0x00000002
        /*047c*/ 	.word	0x000000a0
        /*0480*/ 	.short	0x010a
        /*0482*/ 	.byte	0xff
	.zero		1


	//   ....[57]....
        /*0484*/ 	.word	0x00003450
        /*0488*/ 	.word	0x00000002
        /*048c*/ 	.word	0x00000000
        /*0490*/ 	.short	0x0101
        /*0492*/ 	.byte	0xff
	.zero		1


	//   ....[58]....
        /*0494*/ 	.word	0x000034e0
        /*0498*/ 	.word	0x000000ff
        /*049c*/ 	.word	0x000000b0
        /*04a0*/ 	.short	0x0106
        /*04a2*/ 	.byte	0x04
	.zero		1


	//   ....[59]....
        /*04a4*/ 	.word	0x00003500
        /*04a8*/ 	.word	0x000000ff
        /*04ac*/ 	.word	0x000000b0
        /*04b0*/ 	.short	0x010a
        /*04b2*/ 	.byte	0x04
	.zero		1


	//   ....[60]....
        /*04b4*/ 	.word	0x00003590
        /*04b8*/ 	.word	0x000000ff
        /*04bc*/ 	.word	0x000000b0
        /*04c0*/ 	.short	0x0106
        /*04c2*/ 	.byte	0x07
	.zero		1


	//   ....[61]....
        /*04c4*/ 	.word	0x000035d0
        /*04c8*/ 	.word	0x00000000
        /*04cc*/ 	.word	0x000000b0
        /*04d0*/ 	.short	0x010a
        /*04d2*/ 	.byte	0xff
	.zero		1


	//   ....[62]....
        /*04d4*/ 	.word	0x00003ba0
        /*04d8*/ 	.word	0x00000000
        /*04dc*/ 	.word	0x000000a0
        /*04e0*/ 	.short	0x010a
        /*04e2*/ 	.byte	0xff
	.zero		1


	//   ....[63]....
        /*04e4*/ 	.word	0x00003ca0
        /*04e8*/ 	.word	0x00000003
        /*04ec*/ 	.word	0x00000000
        /*04f0*/ 	.short	0x0101
        /*04f2*/ 	.byte	0xff
	.zero		1


	//   ....[64]....
        /*04f4*/ 	.word	0x00003cb0
        /*04f8*/ 	.word	0x000000ff
        /*04fc*/ 	.word	0x00000000
        /*0500*/ 	.short	0x010a
        /*0502*/ 	.byte	0x04
	.zero		1


	//   ....[65]....
        /*0504*/ 	.word	0x00003d30
        /*0508*/ 	.word	0x000000ff
        /*050c*/ 	.word	0x000000e0
        /*0510*/ 	.short	0x010a
        /*0512*/ 	.byte	0x2e
	.zero		1


	//   ....[66]....
        /*0514*/ 	.word	0x00003e10
        /*0518*/ 	.word	0x000000ff
        /*051c*/ 	.word	0x00000000
        /*0520*/ 	.short	0x010a
        /*0522*/ 	.byte	0x07
	.zero		1


	//   ....[67]....
        /*0524*/ 	.word	0x00003f50
        /*0528*/ 	.word	0x000000ff
        /*052c*/ 	.word	0x00000000
        /*0530*/ 	.short	0x010a
        /*0532*/ 	.byte	0x04
	.zero		1


	//   ....[68]....
        /*0534*/ 	.word	0x00004320
        /*0538*/ 	.word	0x000000ff
        /*053c*/ 	.word	0x00000000
        /*0540*/ 	.short	0x010a
        /*0542*/ 	.byte	0x04
	.zero		1


	//   ....[69]....
        /*0544*/ 	.word	0x000043b0
        /*0548*/ 	.word	0x000000ff
        /*054c*/ 	.word	0x00000000
        /*0550*/ 	.short	0x010a
        /*0552*/ 	.byte	0x05
	.zero		1


	//   ....[70]....
        /*0554*/ 	.word	0x00004440
        /*0558*/ 	.word	0x000000ff
        /*055c*/ 	.word	0x00000000
        /*0560*/ 	.short	0x010a
        /*0562*/ 	.byte	0x05
	.zero		1


	//   ....[71]....
        /*0564*/ 	.word	0x000044d0
        /*0568*/ 	.word	0x000000ff
        /*056c*/ 	.word	0x00000000
        /*0570*/ 	.short	0x010a
        /*0572*/ 	.byte	0x04
	.zero		1


	//   ....[72]....
        /*0574*/ 	.word	0x00004960
        /*0578*/ 	.word	0x0000000c
        /*057c*/ 	.word	0x000000a0
        /*0580*/ 	.short	0x010a
        /*0582*/ 	.byte	0xff
	.zero		1


	//   ....[73]....
        /*0584*/ 	.word	0x00004ad0
        /*0588*/ 	.word	0x00000000
        /*058c*/ 	.word	0x00000000
        /*0590*/ 	.short	0x0101
        /*0592*/ 	.byte	0xff
	.zero		1


	//   ....[74]....
        /*0594*/ 	.word	0x00004f50
        /*0598*/ 	.word	0x000000ff
        /*059c*/ 	.word	0x00000098
        /*05a0*/ 	.short	0x010a
        /*05a2*/ 	.byte	0x18
	.zero		1


	//   ....[75]....
        /*05a4*/ 	.word	0x00005110
        /*05a8*/ 	.word	0x000000ff
        /*05ac*/ 	.word	0x00000078
        /*05b0*/ 	.short	0x010a
        /*05b2*/ 	.byte	0x04
	.zero		1


	//   ....[76]....
        /*05b4*/ 	.word	0x000052e0
        /*05b8*/ 	.word	0x000000ff
        /*05bc*/ 	.word	0x00000060
        /*05c0*/ 	.short	0x010b
        /*05c2*/ 	.byte	0x04
	.zero		1


	//   ....[77]....
        /*05c4*/ 	.word	0x000052f0
        /*05c8*/ 	.word	0x000000ff
        /*05cc*/ 	.word	0x00000000
        /*05d0*/ 	.short	0x0101
        /*05d2*/ 	.byte	0x14
	.zero		1


	//   ....[78]....
        /*05d4*/ 	.word	0x00005300
        /*05d8*/ 	.word	0x000000ff
        /*05dc*/ 	.word	0x00000078
        /*05e0*/ 	.short	0x010a
        /*05e2*/ 	.byte	0x05
	.zero		1


	//   ....[79]....
        /*05e4*/ 	.word	0x000054f0
        /*05e8*/ 	.word	0x000000ff
        /*05ec*/ 	.word	0x00000060
        /*05f0*/ 	.short	0x010b
        /*05f2*/ 	.byte	0x05
	.zero		1


	//   ....[80]....
        /*05f4*/ 	.word	0x00005500
        /*05f8*/ 	.word	0x000000ff
        /*05fc*/ 	.word	0x00000000
        /*0600*/ 	.short	0x0101
        /*0602*/ 	.byte	0x04
	.zero		1


	//   ....[81]....
        /*0604*/ 	.word	0x000055a0
        /*0608*/ 	.word	0x000000ff
        /*060c*/ 	.word	0x00000000
        /*0610*/ 	.short	0x010a
        /*0612*/ 	.byte	0x04
	.zero		1


	//   ....[82]....
        /*0614*/ 	.word	0x00005630
        /*0618*/ 	.word	0x000000ff
        /*061c*/ 	.word	0x00000000
        /*0620*/ 	.short	0x010a
        /*0622*/ 	.byte	0x05
	.zero		1


	//   ....[83]....
        /*0624*/ 	.word	0x000056d0
        /*0628*/ 	.word	0x00000000
        /*062c*/ 	.word	0x00000000
        /*0630*/ 	.short	0x010a
        /*0632*/ 	.byte	0xff
	.zero		1


	//   ....[84]....
        /*0634*/ 	.word	0x00005a30
        /*0638*/ 	.word	0x00000000
        /*063c*/ 	.word	0x000000a0
        /*0640*/ 	.short	0x010a
        /*0642*/ 	.byte	0xff
	.zero		1


	//   ....[85]....
        /*0644*/ 	.word	0x00005b00
        /*0648*/ 	.word	0x00000000
        /*064c*/ 	.word	0x00000000
        /*0650*/ 	.short	0x0101
        /*0652*/ 	.byte	0xff
	.zero		1


	//   ....[86]....
        /*0654*/ 	.word	0x000066f0
        /*0658*/ 	.word	0x00000002
        /*065c*/ 	.word	0x00000060
        /*0660*/ 	.short	0x010a
        /*0662*/ 	.byte	0xff
	.zero		1


	//   ....[87]....
        /*0664*/ 	.word	0x00006720
        /*0668*/ 	.word	0x00000049
        /*066c*/ 	.word	0x000000c0
        /*0670*/ 	.short	0x010a
        /*0672*/ 	.byte	0xff
	.zero		1


	//   ....[88]....
        /*0674*/ 	.word	0x00006810
        /*0678*/ 	.word	0x00000002
        /*067c*/ 	.word	0x00000060
        /*0680*/ 	.short	0x010a
        /*0682*/ 	.byte	0xff
	.zero		1


	//   ....[89]....
        /*0684*/ 	.word	0x00006a40
        /*0688*/ 	.word	0x00000049
        /*068c*/ 	.word	0x000000c0
        /*0690*/ 	.short	0x010a
        /*0692*/ 	.byte	0xff
	.zero		1


	//   ....[90]....
        /*0694*/ 	.word	0x000070e0
        /*0698*/ 	.word	0x00000000
        /*069c*/ 	.word	0x00000000
        /*06a0*/ 	.short	0x0101
        /*06a2*/ 	.byte	0xff
	.zero		1


	//   ....[91]....
        /*06a4*/ 	.word	0x000070f0
        /*06a8*/ 	.word	0x00000002
        /*06ac*/ 	.word	0x00000060
        /*06b0*/ 	.short	0x010a
        /*06b2*/ 	.byte	0xff
	.zero		1


	//   ....[92]....
        /*06b4*/ 	.word	0x000071c0
        /*06b8*/ 	.word	0x00000002
        /*06bc*/ 	.word	0x00000060
        /*06c0*/ 	.short	0x010a
        /*06c2*/ 	.byte	0xff
	.zero		1


	//   ....[93]....
        /*06c4*/ 	.word	0x000074b0
        /*06c8*/ 	.word	0x000000ff
        /*06cc*/ 	.word	0x00000000
        /*06d0*/ 	.short	0x0101
        /*06d2*/ 	.byte	0x04
	.zero		1


	//   ....[94]....
        /*06d4*/ 	.word	0x000079d0
        /*06d8*/ 	.word	0x00000000
        /*06dc*/ 	.word	0x00000000
        /*06e0*/ 	.short	0x0101
        /*06e2*/ 	.byte	0xff
	.zero		1


	//   ....[95]....
        /*06e4*/ 	.word	0x00007c90
        /*06e8*/ 	.word	0x000000ff
        /*06ec*/ 	.word	0x00000000
        /*06f0*/ 	.short	0x0101
        /*06f2*/ 	.byte	0x06
	.zero		1


	//   ....[96]....
        /*06f4*/ 	.word	0x00007cb0
        /*06f8*/ 	.word	0x00000000
        /*06fc*/ 	.word	0x00000110
        /*0700*/ 	.short	0x010a
        /*0702*/ 	.byte	0xff
	.zero		1


	//   ....[97]....
        /*0704*/ 	.word	0x00007d10
        /*0708*/ 	.word	0x00000000
        /*070c*/ 	.word	0x00000030
        /*0710*/ 	.short	0x010a
        /*0712*/ 	.byte	0xff
	.zero		1


	//   ....[98]....
        /*0714*/ 	.word	0x00007d70
        /*0718*/ 	.word	0x00000000
        /*071c*/ 	.word	0x00000030
        /*0720*/ 	.short	0x010a
        /*0722*/ 	.byte	0xff
	.zero		1


	//   ....[99]....
        /*0724*/ 	.word	0x00007dc0
        /*0728*/ 	.word	0x00000003
        /*072c*/ 	.word	0x000000a0
        /*0730*/ 	.short	0x010a
        /*0732*/ 	.byte	0xff
	.zero		1


	//   ....[100]....
        /*0734*/ 	.word	0x00007e20
        /*0738*/ 	.word	0x00000000
        /*073c*/ 	.word	0x00000000
        /*0740*/ 	.short	0x010a
        /*0742*/ 	.byte	0xff
	.zero		1


	//   ....[101]....
        /*0744*/ 	.word	0x00007e80
        /*0748*/ 	.word	0x00000000
        /*074c*/ 	.word	0x00000000
        /*0750*/ 	.short	0x010a
        /*0752*/ 	.byte	0xff
	.zero		1


	//   ....[102]....
        /*0754*/ 	.word	0x00007ee0
        /*0758*/ 	.word	0x00000000
        /*075c*/ 	.word	0x00000000
        /*0760*/ 	.short	0x010a
        /*0762*/ 	.byte	0xff
	.zero		1


	//   ....[103]....
        /*0764*/ 	.word	0x00007f40
        /*0768*/ 	.word	0x00000000
        /*076c*/ 	.word	0x00000000
        /*0770*/ 	.short	0x010a
        /*0772*/ 	.byte	0xff
	.zero		1


	//   ....[104]....
        /*0774*/ 	.word	0x00007fa0
        /*0778*/ 	.word	0x00000000
        /*077c*/ 	.word	0x00000000
        /*0780*/ 	.short	0x010a
        /*0782*/ 	.byte	0xff
	.zero		1


	//   ....[105]....
        /*0784*/ 	.word	0x00007ff0
        /*0788*/ 	.word	0x00000002
        /*078c*/ 	.word	0x00000100
        /*0790*/ 	.short	0x010a
        /*0792*/ 	.byte	0xff
	.zero		1


	//   ....[106]....
        /*0794*/ 	.word	0x00008050
        /*0798*/ 	.word	0x00000002
        /*079c*/ 	.word	0x000000b0
        /*07a0*/ 	.short	0x010a
        /*07a2*/ 	.byte	0xff
	.zero		1


	//   ....[107]....
        /*07a4*/ 	.word	0x000080a0
        /*07a8*/ 	.word	0x00000002
        /*07ac*/ 	.word	0x000000a0
        /*07b0*/ 	.short	0x010a
        /*07b2*/ 	.byte	0xff
	.zero		1


	//   ....[108]....
        /*07b4*/ 	.word	0x00008100
        /*07b8*/ 	.word	0x00000000
        /*07bc*/ 	.word	0x000000b0
        /*07c0*/ 	.short	0x010a
        /*07c2*/ 	.byte	0xff
	.zero		1


	//   ....[109]....
        /*07c4*/ 	.word	0x00008150
        /*07c8*/ 	.word	0x00000000
        /*07cc*/ 	.word	0x000000a0
        /*07d0*/ 	.short	0x010a
        /*07d2*/ 	.byte	0xff
	.zero		1


	//   ....[110]....
        /*07d4*/ 	.word	0x000081b0
        /*07d8*/ 	.word	0x00000002
        /*07dc*/ 	.word	0x000000e0
        /*07e0*/ 	.short	0x010a
        /*07e2*/ 	.byte	0xff
	.zero		1


	//   ....[111]....
        /*07e4*/ 	.word	0x00008210
        /*07e8*/ 	.word	0x00000000
        /*07ec*/ 	.word	0x00000000
        /*07f0*/ 	.short	0x010a
        /*07f2*/ 	.byte	0xff
	.zero		1


	//   ....[112]....
        /*07f4*/ 	.word	0x00008270
        /*07f8*/ 	.word	0x00000000
        /*07fc*/ 	.word	0x00000000
        /*0800*/ 	.short	0x010a
        /*0802*/ 	.byte	0xff
	.zero		1


	//   ....[113]....
        /*0804*/ 	.word	0x000082d0
        /*0808*/ 	.word	0x00000000
        /*080c*/ 	.word	0x00000000
        /*0810*/ 	.short	0x010a
        /*0812*/ 	.byte	0xff
	.zero		1


	//   ....[114]....
        /*0814*/ 	.word	0x00008330
        /*0818*/ 	.word	0x00000000
        /*081c*/ 	.word	0x00000000
        /*0820*/ 	.short	0x010a
        /*0822*/ 	.byte	0xff
	.zero		1


	//   ....[115]....
        /*0824*/ 	.word	0x00008390
        /*0828*/ 	.word	0x00000000
        /*082c*/ 	.word	0x00000000
        /*0830*/ 	.short	0x010a
        /*0832*/ 	.byte	0xff
	.zero		1


	//   ....[116]....
        /*0834*/ 	.word	0x000083e0
        /*0838*/ 	.word	0x0000000c
        /*083c*/ 	.word	0x000000a0
        /*0840*/ 	.short	0x010a
        /*0842*/ 	.byte	0xff
	.zero		1


	//   ....[117]....
        /*0844*/ 	.word	0x00008440
        /*0848*/ 	.word	0x00000000
        /*084c*/ 	.word	0x00000098
        /*0850*/ 	.short	0x010a
        /*0852*/ 	.byte	0xff
	.zero		1


	//   ....[118]....
        /*0854*/ 	.word	0x000084a0
        /*0858*/ 	.word	0x00000000
        /*085c*/ 	.word	0x00000078
        /*0860*/ 	.short	0x010a
        /*0862*/ 	.byte	0xff
	.zero		1


	//   ....[119]....
        /*0864*/ 	.word	0x00008500
        /*0868*/ 	.word	0x00000006
        /*086c*/ 	.word	0x00000078
        /*0870*/ 	.short	0x010a
        /*0872*/ 	.byte	0xff
	.zero		1


	//   ....[120]....
        /*0874*/ 	.word	0x00008560
        /*0878*/ 	.word	0x00000000
        /*087c*/ 	.word	0x00000000
        /*0880*/ 	.short	0x010a
        /*0882*/ 	.byte	0xff
	.zero		1


	//   ....[121]....
        /*0884*/ 	.word	0x000085c0
        /*0888*/ 	.word	0x00000000
        /*088c*/ 	.word	0x00000000
        /*0890*/ 	.short	0x010a
        /*0892*/ 	.byte	0xff
	.zero		1


	//   ....[122]....
        /*0894*/ 	.word	0x00008610
        /*0898*/ 	.word	0x00000000
        /*089c*/ 	.word	0x000000a0
        /*08a0*/ 	.short	0x010a
        /*08a2*/ 	.byte	0xff
	.zero		1


	//   ....[123]....
        /*08a4*/ 	.word	0x00008660
        /*08a8*/ 	.word	0x00000002
        /*08ac*/ 	.word	0x00000060
        /*08b0*/ 	.short	0x010a
        /*08b2*/ 	.byte	0xff
	.zero		1


	//   ....[124]....
        /*08b4*/ 	.word	0x000086b0
        /*08b8*/ 	.word	0x00000049
        /*08bc*/ 	.word	0x000000c0
        /*08c0*/ 	.short	0x010a
        /*08c2*/ 	.byte	0xff
	.zero		1


	//   ....[125]....
        /*08c4*/ 	.word	0x00008700
        /*08c8*/ 	.word	0x00000002
        /*08cc*/ 	.word	0x00000060
        /*08d0*/ 	.short	0x010a
        /*08d2*/ 	.byte	0xff
	.zero		1


	//----- nvinfo : EIATTR_NUM_MBARRIERS
	.align		4
.L_47:
        /*08d4*/ 	.byte	0x03, 0x38
        /*08d6*/ 	.short	0x0024


	//----- nvinfo : EIATTR_EXIT_INSTR_OFFSETS
	.align		4
        /*08d8*/ 	.byte	0x04, 0x1c
        /*08da*/ 	.short	(.L_49 - .L_48)


	//   ....[0]....
.L_48:
        /*08dc*/ 	.word	0x000030b0


	//   ....[1]....
        /*08e0*/ 	.word	0x000035a0


	//   ....[2]....
        /*08e4*/ 	.word	0x00003600


	//   ....[3]....
        /*08e8*/ 	.word	0x00004730


	//   ....[4]....
        /*08ec*/ 	.word	0x00005700


	//   ....[5]....
        /*08f0*/ 	.word	0x00005740


	//   ....[6]....
        /*08f4*/ 	.word	0x00007b90


	//   ....[7]....
        /*08f8*/ 	.word	0x00007c00


	//   ....[8]....
        /*08fc*/ 	.word	0x00007c30


	//   ....[9]....
        /*0900*/ 	.word	0x00007ca0


	//----- nvinfo : EIATTR_MAX_THREADS
	.align		4
.L_49:
        /*0904*/ 	.byte	0x04, 0x05
        /*0906*/ 	.short	(.L_51 - .L_50)
.L_50:
        /*0908*/ 	.word	0x00000100
        /*090c*/ 	.word	0x00000001
        /*0910*/ 	.word	0x00000001


	//----- nvinfo : EIATTR_CRS_STACK_SIZE
	.align		4
.L_51:
        /*0914*/ 	.byte	0x04, 0x1e
        /*0916*/ 	.short	(.L_53 - .L_52)
.L_52:
        /*0918*/ 	.word	0x00000000


	//----- nvinfo : EIATTR_CBANK_PARAM_SIZE
	.align		4
.L_53:
        /*091c*/ 	.byte	0x03, 0x19
        /*091e*/ 	.short	0x0800


	//----- nvinfo : EIATTR_PARAM_CBANK
	.align		4
        /*0920*/ 	.byte	0x04, 0x0a
        /*0922*/ 	.short	(.L_55 - .L_54)
	.align		4
.L_54:
        /*0924*/ 	.word	index@(.nv.constant0._ZN7cutlass13device_kernelINS_4gemm6kernel13GemmUniversalIN4cute5tupleIJiiiiEEENS1_10collective13CollectiveMmaINS1_35MainloopSm100TmaUmmaWarpSpecializedILi6ELi2ELi4ENS5_IJNS4_1CILi4EEESB_NSA_ILi1EEEEEEEENS5_IJNSA_ILi64EEESF_SF_EEEfNS5_IJlSC_lEEEfSH_NS4_8TiledMMAINS4_8MMA_AtomIJNS4_17SM100_MMA_TF32_SSINS_10tfloat32_tESL_fLi64ELi64ELNS4_4UMMA5MajorE0ELSN_0ELNSM_7ScaleInE0ELSO_0EEEEEENS4_6LayoutINS5_IJSC_SC_SC_EEENS5_IJNSA_ILi0EEEST_ST_EEEEENS5_IJNS4_10UnderscoreESW_SW_EEEEENS4_23SM90_TMA_LOAD_MULTICASTENS4_14ComposedLayoutINS4_7SwizzleILi3ELi4ELi3EEENS4_18smem_ptr_flag_bitsILi32EEENSR_INS5_IJNSA_ILi8EEENSA_ILi32EEEEEENS5_IJS16_SC_EEEEEEEvNS4_8identityESZ_S1A_vS1B_EENS_8epilogue10collective18CollectiveEpilogueINS1D_23Sm100TmaWarpSpecializedILi3ELi2ELi16ELb1ELb0EEEJSG_NS5_IJNSR_ISF_SC_EENSR_IS16_SC_EEEEEfSH_fSH_NS1D_6fusion15FusionCallbacksIS1H_NS1L_17LinearCombinationIffffLNS_15FloatRoundStyleE2EEESG_S1K_JEEENS4_5SM1004TMEM4LOAD26SM100_TMEM_LOAD_16dp128b8xENS4_13SM90_TMA_LOADES1A_NS4_17SM75_U32x4_LDSM_NENS4_14SM90_TMA_STOREES1A_NS4_17SM90_U32x4_STSM_NENS4_39AutoVectorizingCopyWithAssumedAlignmentILi128EEEEEEvvEEEEvNT_6ParamsE)
        /*0928*/ 	.short	0x0380
        /*092a*/ 	.short	0x0800


	//----- nvinfo : EIATTR_SW_WAR
	.align		4
.L_55:
        /*092c*/ 	.byte	0x04, 0x36
        /*092e*/ 	.short	(.L_57 - .L_56)
.L_56:
        /*0930*/ 	.word	0x00000008
.L_57:


//--------------------- .nv.callgraph             --------------------------
	.section	.nv.callgraph,"",@"SHT_CUDA_CALLGRAPH"
	.align	4
	.sectionentsize	8
	.align		4
        /*0000*/ 	.word	0x00000000
	.align		4
        /*0004*/ 	.word	0xffffffff
	.align		4
        /*0008*/ 	.word	index@(_ZN7cutlass13device_kernelINS_4gemm6kernel13GemmUniversalIN4cute5tupleIJiiiiEEENS1_10collective13CollectiveMmaINS1_35MainloopSm100TmaUmmaWarpSpecializedILi6ELi2ELi4ENS5_IJNS4_1CILi4EEESB_NSA_ILi1EEEEEEEENS5_IJNSA_ILi64EEESF_SF_EEEfNS5_IJlSC_lEEEfSH_NS4_8TiledMMAINS4_8MMA_AtomIJNS4_17SM100_MMA_TF32_SSINS_10tfloat32_tESL_fLi64ELi64ELNS4_4UMMA5MajorE0ELSN_0ELNSM_7ScaleInE0ELSO_0EEEEEENS4_6LayoutINS5_IJSC_SC_SC_EEENS5_IJNSA_ILi0EEEST_ST_EEEEENS5_IJNS4_10UnderscoreESW_SW_EEEEENS4_23SM90_TMA_LOAD_MULTICASTENS4_14ComposedLayoutINS4_7SwizzleILi3ELi4ELi3EEENS4_18smem_ptr_flag_bitsILi32EEENSR_INS5_IJNSA_ILi8EEENSA_ILi32EEEEEENS5_IJS16_SC_EEEEEEEvNS4_8identityESZ_S1A_vS1B_EENS_8epilogue10collective18CollectiveEpilogueINS1D_23Sm100TmaWarpSpecializedILi3ELi2ELi16ELb1ELb0EEEJSG_NS5_IJNSR_ISF_SC_EENSR_IS16_SC_EEEEEfSH_fSH_NS1D_6fusion15FusionCallbacksIS1H_NS1L_17LinearCombinationIffffLNS_15FloatRoundStyleE2EEESG_S1K_JEEENS4_5SM1004TMEM4LOAD26SM100_TMEM_LOAD_16dp128b8xENS4_13SM90_TMA_LOADES1A_NS4_17SM75_U32x4_LDSM_NENS4_14SM90_TMA_STOREES1A_NS4_17SM90_U32x4_STSM_NENS4_39AutoVectorizingCopyWithAssumedAlignmentILi128EEEEEEvvEEEEvNT_6ParamsE)
	.align		4
        /*000c*/ 	.word	index@(__assertfail)
	.align		4
        /*0010*/ 	.word	0x00000000
	.align		4
        /*0014*/ 	.word	0xfffffffe
	.align		4
        /*0018*/ 	.word	0x00000000
	.align		4
        /*001c*/ 	.word	0xfffffffd
	.align		4
        /*0020*/ 	.word	0x00000000
	.align		4
        /*0024*/ 	.word	0xfffffffc


//--------------------- .nv.constant4             --------------------------
	.section	.nv.constant4,"a",@progbits
	.align	8
	.align		8
.nv.constant4:
        /*0000*/ 	.dword	__assertfail
	.align		8
        /*0008*/ 	.dword	__unnamed_1
	.align		8
        /*0010*/ 	.dword	__unnamed_2
	.align		8
        /*0018*/ 	.dword	_ZN40_INTERNAL_c15e531c_4_k_cu_b6b6ccd2_260384cuda3std3__45__cpo5beginE
	.align		8
        /*0020*/ 	.dword	_ZN40_INTERNAL_c15e531c_4_k_cu_b6b6ccd2_260384cuda3std3__45__cpo3endE
	.align		8
        /*0028*/ 	.dword	_ZN40_INTERNAL_c15e531c_4_k_cu_b6b6ccd2_260384cuda3std3__45__cpo6cbeginE
	.align		8
        /*0030*/ 	.dword	_ZN40_INTERNAL_c15e531c_4_k_cu_b6b6ccd2_260384cuda3std3__45__cpo4cendE
	.align		8
        /*0038*/ 	.dword	_ZN40_INTERNAL_c15e531c_4_k_cu_b6b6ccd2_260384cuda3std3__442_GLOBAL__N__c15e531c_4_k_cu_b6b6ccd2_260386ignoreE
	.align		8
        /*0040*/ 	.dword	_ZN40_INTERNAL_c15e531c_4_k_cu_b6b6ccd2_260384cuda3std3__419piecewise_constructE
	.align		8
        /*0048*/ 	.dword	_ZN40_INTERNAL_c15e531c_4_k_cu_b6b6ccd2_260384cuda3std3__48in_placeE
	.align		8
        /*0050*/ 	.dword	_ZN40_INTERNAL_c15e531c_4_k_cu_b6b6ccd2_260384cuda3std6ranges3__45__cpo4swapE
	.align		8
        /*0058*/ 	.dword	_ZN40_INTERNAL_c15e531c_4_k_cu_b6b6ccd2_260384cuda3std6ranges3__45__cpo9iter_moveE
	.align		8
        /*0060*/ 	.dword	_ZN40_INTERNAL_c15e531c_4_k_cu_b6b6ccd2_260384cute7productE
	.align		8
        /*0068*/ 	.dword	_ZN40_INTERNAL_c15e531c_4_k_cu_b6b6ccd2_260384cute1_E
	.align		8
        /*0070*/ 	.dword	$str$25
	.align		8
        /*0078*/ 	.dword	$str$26
	.align		8
        /*0080*/ 	.dword	$str$27
	.align		8
        /*0088*/ 	.dword	$str$28


//--------------------- .text._ZN7cutlass13device_kernelINS_4gemm6kernel13GemmUniversalIN4cute5tupleIJiiiiEEENS1_10collective13CollectiveMmaINS1_35MainloopSm100TmaUmmaWarpSpecializedILi6ELi2ELi4ENS5_IJNS4_1CILi4EEESB_NSA_ILi1EEEEEEEENS5_IJNSA_ILi64EEESF_SF_EEEfNS5_IJlSC_lEEEfSH_NS4_8TiledMMAINS4_8MMA_AtomIJNS4_17SM100_MMA_TF32_SSINS_10tfloat32_tESL_fLi64ELi64ELNS4_4UMMA5MajorE0ELSN_0ELNSM_7ScaleInE0ELSO_0EEEEEENS4_6LayoutINS5_IJSC_SC_SC_EEENS5_IJNSA_ILi0EEEST_ST_EEEEENS5_IJNS4_10UnderscoreESW_SW_EEEEENS4_23SM90_TMA_LOAD_MULTICASTENS4_14ComposedLayoutINS4_7SwizzleILi3ELi4ELi3EEENS4_18smem_ptr_flag_bitsILi32EEENSR_INS5_IJNSA_ILi8EEENSA_ILi32EEEEEENS5_IJS16_SC_EEEEEEEvNS4_8identityESZ_S1A_vS1B_EENS_8epilogue10collective18CollectiveEpilogueINS1D_23Sm100TmaWarpSpecializedILi3ELi2ELi16ELb1ELb0EEEJSG_NS5_IJNSR_ISF_SC_EENSR_IS16_SC_EEEEEfSH_fSH_NS1D_6fusion15FusionCallbacksIS1H_NS1L_17LinearCombinationIffffLNS_15FloatRoundStyleE2EEESG_S1K_JEEENS4_5SM1004TMEM4LOAD26SM100_TMEM_LOAD_16dp128b8xENS4_13SM90_TMA_LOADES1A_NS4_17SM75_U32x4_LDSM_NENS4_14SM90_TMA_STOREES1A_NS4_17SM90_U32x4_STSM_NENS4_39AutoVectorizingCopyWithAssumedAlignmentILi128EEEEEEvvEEEEvNT_6ParamsE --------------------------
	.section	.text._ZN7cutlass13device_kernelINS_4gemm6kernel13GemmUniversalIN4cute5tupleIJiiiiEEENS1_10collective13CollectiveMmaINS1_35MainloopSm100TmaUmmaWarpSpecializedILi6ELi2ELi4ENS5_IJNS4_1CILi4EEESB_NSA_ILi1EEEEEEEENS5_IJNSA_ILi64EEESF_SF_EEEfNS5_IJlSC_lEEEfSH_NS4_8TiledMMAINS4_8MMA_AtomIJNS4_17SM100_MMA_TF32_SSINS_10tfloat32_tESL_fLi64ELi64ELNS4_4UMMA5MajorE0ELSN_0ELNSM_7ScaleInE0ELSO_0EEEEEENS4_6LayoutINS5_IJSC_SC_SC_EEENS5_IJNSA_ILi0EEEST_ST_EEEEENS5_IJNS4_10UnderscoreESW_SW_EEEEENS4_23SM90_TMA_LOAD_MULTICASTENS4_14ComposedLayoutINS4_7SwizzleILi3ELi4ELi3EEENS4_18smem_ptr_flag_bitsILi32EEENSR_INS5_IJNSA_ILi8EEENSA_ILi32EEEEEENS5_IJS16_SC_EEEEEEEvNS4_8identityESZ_S1A_vS1B_EENS_8epilogue10collective18CollectiveEpilogueINS1D_23Sm100TmaWarpSpecializedILi3ELi2ELi16ELb1ELb0EEEJSG_NS5_IJNSR_ISF_SC_EENSR_IS16_SC_EEEEEfSH_fSH_NS1D_6fusion15FusionCallbacksIS1H_NS1L_17LinearCombinationIffffLNS_15FloatRoundStyleE2EEESG_S1K_JEEENS4_5SM1004TMEM4LOAD26SM100_TMEM_LOAD_16dp128b8xENS4_13SM90_TMA_LOADES1A_NS4_17SM75_U32x4_LDSM_NENS4_14SM90_TMA_STOREES1A_NS4_17SM90_U32x4_STSM_NENS4_39AutoVectorizingCopyWithAssumedAlignmentILi128EEEEEEvvEEEEvNT_6ParamsE,"ax",@progbits
	.align	128
.text._ZN7cutlass13device_kernelINS_4gemm6kernel13GemmUniversalIN4cute5tupleIJiiiiEEENS1_10collective13CollectiveMmaINS1_35MainloopSm100TmaUmmaWarpSpecializedILi6ELi2ELi4ENS5_IJNS4_1CILi4EEESB_NSA_ILi1EEEEEEEENS5_IJNSA_ILi64EEESF_SF_EEEfNS5_IJlSC_lEEEfSH_NS4_8TiledMMAINS4_8MMA_AtomIJNS4_17SM100_MMA_TF32_SSINS_10tfloat32_tESL_fLi64ELi64ELNS4_4UMMA5MajorE0ELSN_0ELNSM_7ScaleInE0ELSO_0EEEEEENS4_6LayoutINS5_IJSC_SC_SC_EEENS5_IJNSA_ILi0EEEST_ST_EEEEENS5_IJNS4_10UnderscoreESW_SW_EEEEENS4_23SM90_TMA_LOAD_MULTICASTENS4_14ComposedLayoutINS4_7SwizzleILi3ELi4ELi3EEENS4_18smem_ptr_flag_bitsILi32EEENSR_INS5_IJNSA_ILi8EEENSA_ILi32EEEEEENS5_IJS16_SC_EEEEEEEvNS4_8identityESZ_S1A_vS1B_EENS_8epilogue10collective18CollectiveEpilogueINS1D_23Sm100TmaWarpSpecializedILi3ELi2ELi16ELb1ELb0EEEJSG_NS5_IJNSR_ISF_SC_EENSR_IS16_SC_EEEEEfSH_fSH_NS1D_6fusion15FusionCallbacksIS1H_NS1L_17LinearCombinationIffffLNS_15FloatRoundStyleE2EEESG_S1K_JEEENS4_5SM1004TMEM4LOAD26SM100_TMEM_LOAD_16dp128b8xENS4_13SM90_TMA_LOADES1A_NS4_17SM75_U32x4_LDSM_NENS4_14SM90_TMA_STOREES1A_NS4_17SM90_U32x4_STSM_NENS4_39AutoVectorizingCopyWithAssumedAlignmentILi128EEEEEEvvEEEEvNT_6ParamsE:
        .type           _ZN7cutlass13device_kernelINS_4gemm6kernel13GemmUniversalIN4cute5tupleIJiiiiEEENS1_10collective13CollectiveMmaINS1_35MainloopSm100TmaUmmaWarpSpecializedILi6ELi2ELi4ENS5_IJNS4_1CILi4EEESB_NSA_ILi1EEEEEEEENS5_IJNSA_ILi64EEESF_SF_EEEfNS5_IJlSC_lEEEfSH_NS4_8TiledMMAINS4_8MMA_AtomIJNS4_17SM100_MMA_TF32_SSINS_10tfloat32_tESL_fLi64ELi64ELNS4_4UMMA5MajorE0ELSN_0ELNSM_7ScaleInE0ELSO_0EEEEEENS4_6LayoutINS5_IJSC_SC_SC_EEENS5_IJNSA_ILi0EEEST_ST_EEEEENS5_IJNS4_10UnderscoreESW_SW_EEEEENS4_23SM90_TMA_LOAD_MULTICASTENS4_14ComposedLayoutINS4_7SwizzleILi3ELi4ELi3EEENS4_18smem_ptr_flag_bitsILi32EEENSR_INS5_IJNSA_ILi8EEENSA_ILi32EEEEEENS5_IJS16_SC_EEEEEEEvNS4_8identityESZ_S1A_vS1B_EENS_8epilogue10collective18CollectiveEpilogueINS1D_23Sm100TmaWarpSpecializedILi3ELi2ELi16ELb1ELb0EEEJSG_NS5_IJNSR_ISF_SC_EENSR_IS16_SC_EEEEEfSH_fSH_NS1D_6fusion15FusionCallbacksIS1H_NS1L_17LinearCombinationIffffLNS_15FloatRoundStyleE2EEESG_S1K_JEEENS4_5SM1004TMEM4LOAD26SM100_TMEM_LOAD_16dp128b8xENS4_13SM90_TMA_LOADES1A_NS4_17SM75_U32x4_LDSM_NENS4_14SM90_TMA_STOREES1A_NS4_17SM90_U32x4_STSM_NENS4_39AutoVectorizingCopyWithAssumedAlignmentILi128EEEEEEvvEEEEvNT_6ParamsE,@function
        .size           _ZN7cutlass13device_kernelINS_4gemm6kernel13GemmUniversalIN4cute5tupleIJiiiiEEENS1_10collective13CollectiveMmaINS1_35MainloopSm100TmaUmmaWarpSpecializedILi6ELi2ELi4ENS5_IJNS4_1CILi4EEESB_NSA_ILi1EEEEEEEENS5_IJNSA_ILi64EEESF_SF_EEEfNS5_IJlSC_lEEEfSH_NS4_8TiledMMAINS4_8MMA_AtomIJNS4_17SM100_MMA_TF32_SSINS_10tfloat32_tESL_fLi64ELi64ELNS4_4UMMA5MajorE0ELSN_0ELNSM_7ScaleInE0ELSO_0EEEEEENS4_6LayoutINS5_IJSC_SC_SC_EEENS5_IJNSA_ILi0EEEST_ST_EEEEENS5_IJNS4_10UnderscoreESW_SW_EEEEENS4_23SM90_TMA_LOAD_MULTICASTENS4_14ComposedLayoutINS4_7SwizzleILi3ELi4ELi3EEENS4_18smem_ptr_flag_bitsILi32EEENSR_INS5_IJNSA_ILi8EEENSA_ILi32EEEEEENS5_IJS16_SC_EEEEEEEvNS4_8identityESZ_S1A_vS1B_EENS_8epilogue10collective18CollectiveEpilogueINS1D_23Sm100TmaWarpSpecializedILi3ELi2ELi16ELb1ELb0EEEJSG_NS5_IJNSR_ISF_SC_EENSR_IS16_SC_EEEEEfSH_fSH_NS1D_6fusion15FusionCallbacksIS1H_NS1L_17LinearCombinationIffffLNS_15FloatRoundStyleE2EEESG_S1K_JEEENS4_5SM1004TMEM4LOAD26SM100_TMEM_LOAD_16dp128b8xENS4_13SM90_TMA_LOADES1A_NS4_17SM75_U32x4_LDSM_NENS4_14SM90_TMA_STOREES1A_NS4_17SM90_U32x4_STSM_NENS4_39AutoVectorizingCopyWithAssumedAlignmentILi128EEEEEEvvEEEEvNT_6ParamsE,(.L_x_171 - _ZN7cutlass13device_kernelINS_4gemm6kernel13GemmUniversalIN4cute5tupleIJiiiiEEENS1_10collective13CollectiveMmaINS1_35MainloopSm100TmaUmmaWarpSpecializedILi6ELi2ELi4ENS5_IJNS4_1CILi4EEESB_NSA_ILi1EEEEEEEENS5_IJNSA_ILi64EEESF_SF_EEEfNS5_IJlSC_lEEEfSH_NS4_8TiledMMAINS4_8MMA_AtomIJNS4_17SM100_MMA_TF32_SSINS_10tfloat32_tESL_fLi64ELi64ELNS4_4UMMA5MajorE0ELSN_0ELNSM_7ScaleInE0ELSO_0EEEEEENS4_6LayoutINS5_IJSC_SC_SC_EEENS5_IJNSA_ILi0EEEST_ST_EEEEENS5_IJNS4_10UnderscoreESW_SW_EEEEENS4_23SM90_TMA_LOAD_MULTICASTENS4_14ComposedLayoutINS4_7SwizzleILi3ELi4ELi3EEENS4_18smem_ptr_flag_bitsILi32EEENSR_INS5_IJNSA_ILi8EEENSA_ILi32EEEEEENS5_IJS16_SC_EEEEEEEvNS4_8identityESZ_S1A_vS1B_EENS_8epilogue10collective18CollectiveEpilogueINS1D_23Sm100TmaWarpSpecializedILi3ELi2ELi16ELb1ELb0EEEJSG_NS5_IJNSR_ISF_SC_EENSR_IS16_SC_EEEEEfSH_fSH_NS1D_6fusion15FusionCallbacksIS1H_NS1L_17LinearCombinationIffffLNS_15FloatRoundStyleE2EEESG_S1K_JEEENS4_5SM1004TMEM4LOAD26SM100_TMEM_LOAD_16dp128b8xENS4_13SM90_TMA_LOADES1A_NS4_17SM75_U32x4_LDSM_NENS4_14SM90_TMA_STOREES1A_NS4_17SM90_U32x4_STSM_NENS4_39AutoVectorizingCopyWithAssumedAlignmentILi128EEEEEEvvEEEEvNT_6ParamsE)
        .other          _ZN7cutlass13device_kernelINS_4gemm6kernel13GemmUniversalIN4cute5tupleIJiiiiEEENS1_10collective13CollectiveMmaINS1_35MainloopSm100TmaUmmaWarpSpecializedILi6ELi2ELi4ENS5_IJNS4_1CILi4EEESB_NSA_ILi1EEEEEEEENS5_IJNSA_ILi64EEESF_SF_EEEfNS5_IJlSC_lEEEfSH_NS4_8TiledMMAINS4_8MMA_AtomIJNS4_17SM100_MMA_TF32_SSINS_10tfloat32_tESL_fLi64ELi64ELNS4_4UMMA5MajorE0ELSN_0ELNSM_7ScaleInE0ELSO_0EEEEEENS4_6LayoutINS5_IJSC_SC_SC_EEENS5_IJNSA_ILi0EEEST_ST_EEEEENS5_IJNS4_10UnderscoreESW_SW_EEEEENS4_23SM90_TMA_LOAD_MULTICASTENS4_14ComposedLayoutINS4_7SwizzleILi3ELi4ELi3EEENS4_18smem_ptr_flag_bitsILi32EEENSR_INS5_IJNSA_ILi8EEENSA_ILi32EEEEEENS5_IJS16_SC_EEEEEEEvNS4_8identityESZ_S1A_vS1B_EENS_8epilogue10collective18CollectiveEpilogueINS1D_23Sm100TmaWarpSpecializedILi3ELi2ELi16ELb1ELb0EEEJSG_NS5_IJNSR_ISF_SC_EENSR_IS16_SC_EEEEEfSH_fSH_NS1D_6fusion15FusionCallbacksIS1H_NS1L_17LinearCombinationIffffLNS_15FloatRoundStyleE2EEESG_S1K_JEEENS4_5SM1004TMEM4LOAD26SM100_TMEM_LOAD_16dp128b8xENS4_13SM90_TMA_LOADES1A_NS4_17SM75_U32x4_LDSM_NENS4_14SM90_TMA_STOREES1A_NS4_17SM90_U32x4_STSM_NENS4_39AutoVectorizingCopyWithAssumedAlignmentILi128EEEEEEvvEEEEvNT_6ParamsE,@"STO_CUDA_ENTRY STV_DEFAULT"
_ZN7cutlass13device_kernelINS_4gemm6kernel13GemmUniversalIN4cute5tupleIJiiiiEEENS1_10collective13CollectiveMmaINS1_35MainloopSm100TmaUmmaWarpSpecializedILi6ELi2ELi4ENS5_IJNS4_1CILi4EEESB_NSA_ILi1EEEEEEEENS5_IJNSA_ILi64EEESF_SF_EEEfNS5_IJlSC_lEEEfSH_NS4_8TiledMMAINS4_8MMA_AtomIJNS4_17SM100_MMA_TF32_SSINS_10tfloat32_tESL_fLi64ELi64ELNS4_4UMMA5MajorE0ELSN_0ELNSM_7ScaleInE0ELSO_0EEEEEENS4_6LayoutINS5_IJSC_SC_SC_EEENS5_IJNSA_ILi0EEEST_ST_EEEEENS5_IJNS4_10UnderscoreESW_SW_EEEEENS4_23SM90_TMA_LOAD_MULTICASTENS4_14ComposedLayoutINS4_7SwizzleILi3ELi4ELi3EEENS4_18smem_ptr_flag_bitsILi32EEENSR_INS5_IJNSA_ILi8EEENSA_ILi32EEEEEENS5_IJS16_SC_EEEEEEEvNS4_8identityESZ_S1A_vS1B_EENS_8epilogue10collective18CollectiveEpilogueINS1D_23Sm100TmaWarpSpecializedILi3ELi2ELi16ELb1ELb0EEEJSG_NS5_IJNSR_ISF_SC_EENSR_IS16_SC_EEEEEfSH_fSH_NS1D_6fusion15FusionCallbacksIS1H_NS1L_17LinearCombinationIffffLNS_15FloatRoundStyleE2EEESG_S1K_JEEENS4_5SM1004TMEM4LOAD26SM100_TMEM_LOAD_16dp128b8xENS4_13SM90_TMA_LOADES1A_NS4_17SM75_U32x4_LDSM_NENS4_14SM90_TMA_STOREES1A_NS4_17SM90_U32x4_STSM_NENS4_39AutoVectorizingCopyWithAssumedAlignmentILi128EEEEEEvvEEEEvNT_6ParamsE:
[----:B------:R-:W1:Y:S01]  /*0000*/  LDC R1, c[0x0][0x37c] ;  /* 0x0000df00ff017b82 */ /* 0x000e620000000800 */
[----:B------:R-:W2:Y:S01]  /*0010*/  S2R R66, SR_TID.X ;  /* 0x0000000000427919 */ /* 0x000ea20000002100 */
[----:B------:R-:W3:Y:S01]  /*0020*/  LDCU.64 UR8, c[0x0][0x890] ;  /* 0x00011200ff0877ac */ /* 0x000ee20008000a00 */
[----:B------:R-:W-:Y:S02]  /*0030*/  PRMT R56, RZ, 0x7610, R56 ;  /* 0x00007610ff387816 */ /* 0x000fe40000000038 */
[----:B------:R-:W-:Y:S02]  /*0040*/  ELECT P4, URZ, PT ;  /* 0x0000000000ff782f */ /* 0x000fe40003880000 */
[----:B---3--:R-:W-:-:S04]  /*0050*/  ISETP.NE.U32.AND P0, PT, RZ, UR8, PT ;  /* 0x00000008ff007c0c */ /* 0x008fc8000bf05070 */
[----:B------:R-:W-:Y:S02]  /*0060*/  ISETP.NE.AND.EX P1, PT, RZ, UR9, PT, P0 ;  /* 0x00000009ff007c0c */ /* 0x000fe4000bf25300 */
[----:B--2---:R-:W-:-:S05]  /*0070*/  SHF.R.U32.HI R57, RZ, 0x5, R66 ;  /* 0x00000005ff397819 */ /* 0x004fca0000011642 */
[----:B------:R-:W2:Y:S02]  /*0080*/  SHFL.IDX PT, R0, R57, RZ, 0x1f ;  /* 0x00001fff39007589 */ /* 0x000ea400000e0000 */
[----:B--2---:R-:W-:-:S04]  /*0090*/  R2UR UR22, R0 ;  /* 0x00000000001672ca */ /* 0x004fc800000e0000 */
[----:B-1----:R-:W-:Y:S05]  /*00a0*/  @P1 BRA `(.L_x_0) ;  /* 0x0000000000301947 */ /* 0x002fea0003800000 */
[----:B------:R-:W1:Y:S02]  /*00b0*/  LDCU.64 UR4, c[0x0][0x888] ;  /* 0x00011100ff0477ac */ /* 0x000e640008000a00 */
[----:B-1----:R-:W-:-:S04]  /*00c0*/  UISETP.NE.U32.AND UP0, UPT, UR4, URZ, UPT ;  /* 0x000000ff0400728c */ /* 0x002fc8000bf05070 */
[----:B------:R-:W-:-:S09]  /*00d0*/  UISETP.NE.AND.EX UP0, UPT, UR5, URZ, UPT, UP0 ;  /* 0x000000ff0500728c */ /* 0x000fd2000bf05300 */
[----:B------:R-:W-:Y:S05]  /*00e0*/  BRA.U !UP0, `(.L_x_1) ;  /* 0x0000000108147547 */ /* 0x000fea000b800000 */
[----:B------:R-:W1:Y:S01]  /*00f0*/  LDC.64 R26, c[0x0][0x888] ;  /* 0x00022200ff1a7b82 */ /* 0x000e620000000a00 */
[----:B------:R-:W1:Y:S02]  /*0100*/  LDCU.64 UR4, c[0x0][0x358] ;  /* 0x00006b00ff0477ac */ /* 0x000e640008000a00 */
[----:B-1----:R1:W5:Y:S01]  /*0110*/  LDG.E R26, desc[UR4][R26.64] ;  /* 0x000000041a1a7981 */ /* 0x002362000c1e1900 */
[----:B------:R-:W-:Y:S01]  /*0120*/  HFMA2 R56, -RZ, RZ, 0, 5.9604644775390625e-08 ;  /* 0x00000001ff387431 */ /* 0x000fe200000001ff */
[----:B------:R-:W-:Y:S05]  /*0130*/  BRA `(.L_x_0) ;  /* 0x00000000000c7947 */ /* 0x000fea0003800000 */
.L_x_1:
[----:B------:R-:W1:Y:S01]  /*0140*/  LDCU UR4, c[0x0][0x880] ;  /* 0x00011000ff0477ac */ /* 0x000e620008000800 */
[----:B------:R-:W-:Y:S01]  /*0150*/  HFMA2 R56, -RZ, RZ, 0, 5.9604644775390625e-08 ;  /* 0x00000001ff387431 */ /* 0x000fe200000001ff */
[----:B-1----:R-:W-:-:S07]  /*0160*/  MOV R26, UR4 ;  /* 0x00000004001a7c02 */ /* 0x002fce0008000f00 */
.L_x_0:
[----:B------:R-:W2:Y:S02]  /*0170*/  LDCU.64 UR4, c[0x0][0x8b0] ;  /* 0x00011600ff0477ac */ /* 0x000ea40008000a00 */
[----:B--2---:R-:W-:-:S04]  /*0180*/  UISETP.NE.U32.AND UP0, UPT, UR4, URZ, UPT ;  /* 0x000000ff0400728c */ /* 0x004fc8000bf05070 */
[----:B------:R-:W-:-:S09]  /*0190*/  UISETP.NE.AND.EX UP0, UPT, UR5, URZ, UPT, UP0 ;  /* 0x000000ff0500728c */ /* 0x000fd2000bf05300 */
[----:B------:R-:W-:Y:S05]  /*01a0*/  BRA.U UP0, `(.L_x_2) ;  /* 0x0000000100287547 */ /* 0x000fea000b800000 */
[----:B------:R-:W2:Y:S02]  /*01b0*/  LDCU.64 UR4, c[0x0][0x8a8] ;  /* 0x00011500ff0477ac */ /* 0x000ea40008000a00 */
[----:B--2---:R-:W-:-:S04]  /*01c0*/  UISETP.NE.U32.AND UP0, UPT, UR4, URZ, UPT ;  /* 0x000000ff0400728c */ /* 0x004fc8000bf05070 */
[----:B------:R-:W-:-:S09]  /*01d0*/  UISETP.NE.AND.EX UP0, UPT, UR5, URZ, UPT, UP0 ;  /* 0x000000ff0500728c */ /* 0x000fd2000bf05300 */
[----:B------:R-:W-:Y:S05]  /*01e0*/  BRA.U !UP0, `(.L_x_3) ;  /* 0x0000000108107547 */ /* 0x000fea000b800000 */
[----:B------:R-:W2:Y:S01]  /*01f0*/  LDC.64 R24, c[0x0][0x8a8] ;  /* 0x00022a00ff187b82 */ /* 0x000ea20000000a00 */
[----:B------:R-:W2:Y:S02]  /*0200*/  LDCU.64 UR4, c[0x0][0x358] ;  /* 0x00006b00ff0477ac */ /* 0x000ea40008000a00 */
[----:B--2---:R2:W5:Y:S01]  /*0210*/  LDG.E R24, desc[UR4][R24.64] ;  /* 0x0000000418187981 */ /* 0x004562000c1e1900 */
[----:B------:R-:W-:Y:S05]  /*0220*/  BRA `(.L_x_2) ;  /* 0x0000000000087947 */ /* 0x000fea0003800000 */
.L_x_3:
[----:B------:R-:W2:Y:S02]  /*0230*/  LDCU UR4, c[0x0][0x8a0] ;  /* 0x00011400ff0477ac */ /* 0x000ea40008000800 */
[----:B--2---:R-:W-:Y:S02]  /*0240*/  MOV R24, UR4 ;  /* 0x0000000400187c02 */ /* 0x004fe40008000f00 */
.L_x_2:
[----:B------:R-:W-:Y:S01]  /*0250*/  IMAD.U32 R0, RZ, RZ, UR22 ;  /* 0x00000016ff007e24 */ /* 0x000fe2000f8e00ff */
[----:B------:R-:W-:Y:S04]  /*0260*/  BSSY.RECONVERGENT B0, `(.L_x_4) ;  /* 0x000000c000007945 */ /* 0x000fe80003800200 */
[C---:B------:R-:W-:Y:S02]  /*0270*/  ISETP.NE.OR P2, PT, R0.reuse, 0x1, !P4 ;  /* 0x000000010000780c */ /* 0x040fe40006745670 */
[----:B------:R-:W-:-:S11]  /*0280*/  ISETP.NE.OR P1, PT, R0, 0x3, !P4 ;  /* 0x000000030000780c */ /* 0x000fd60006725670 */
[----:B------:R-:W-:Y:S05]  /*0290*/  @P2 BRA `(.L_x_5) ;  /* 0x0000000000202947 */ /* 0x000fea0003800000 */
[----:B------:R-:W3:Y:S02]  /*02a0*/  LDCU.64 UR4, c[0x0][0x348] ;  /* 0x00006900ff0477ac */ /* 0x000ee40008000a00 */
[----:B---3--:R-:W-:Y:S02]  /*02b0*/  UIADD3 UR6, UP1, UPT, UR4, 0x80, URZ ;  /* 0x0000008004067890 */ /* 0x008fe4000ff3e0ff */
[----:B------:R-:W-:Y:S02]  /*02c0*/  UIADD3 UR4, UP0, UPT, UR4, 0x180, URZ ;  /* 0x0000018004047890 */ /* 0x000fe4000ff1e0ff */
[----:B------:R-:W-:Y:S02]  /*02d0*/  UIADD3.X UR7, UPT, UPT, URZ, UR5, URZ, UP1, !UPT ;  /* 0x00000005ff077290 */ /* 0x000fe40008ffe4ff */
[----:B------:R-:W-:-:S07]  /*02e0*/  UIADD3.X UR5, UPT, UPT, URZ, UR5, URZ, UP0, !UPT ;  /* 0x00000005ff057290 */ /* 0x000fce00087fe4ff */
[----:B------:R3:W-:Y:S02]  /*02f0*/  UTMACCTL.PF [UR6] ;  /* 0x00000000060079b9 */ /* 0x0007e40008040000 */
[----:B------:R3:W-:Y:S02]  /*0300*/  UTMACCTL.PF [UR4] ;  /* 0x00000000040079b9 */ /* 0x0007e40008040000 */
[----:B---3--:R-:W-:Y:S01]  /*0310*/  NOP ;  /* 0x0000000000007918 */ /* 0x008fe20000000000 */
.L_x_5:
[----:B------:R-:W-:Y:S05]  /*0320*/  BSYNC.RECONVERGENT B0 ;  /* 0x0000000000007941 */ /* 0x000fea0003800200 */
.L_x_4:
[----:B------:R-:W-:Y:S04]  /*0330*/  BSSY.RECONVERGENT B0, `(.L_x_6) ;  /* 0x000000a000007945 */ /* 0x000fe80003800200 */
        /* <DEDUP_REMOVED lines=9> */
.L_x_7:
[----:B------:R-:W-:Y:S05]  /*03d0*/  BSYNC.RECONVERGENT B0 ;  /* 0x0000000000007941 */ /* 0x000fea0003800200 */
.L_x_6:
[----:B------:R-:W3:Y:S01]  /*03e0*/  LDCU.64 UR4, c[0x0][0x888] ;  /* 0x00011100ff0477ac */ /* 0x000ee20008000a00 */
[----:B------:R-:W-:Y:S01]  /*03f0*/  ISETP.NE.AND.EX P0, PT, RZ, UR9, PT, P0 ;  /* 0x00000009ff007c0c */ /* 0x000fe2000bf05300 */
[----:B------:R-:W-:Y:S01]  /*0400*/  UPLOP3.LUT UP3, UPT, UPT, UPT, UPT, 0x80, 0x8 ;  /* 0x000000000008789c */ /* 0x000fe20003f6f070 */
[----:B---3--:R-:W-:-:S04]  /*0410*/  ISETP.NE.U32.AND P1, PT, RZ, UR4, PT ;  /* 0x00000004ff007c0c */ /* 0x008fc8000bf25070 */
[----:B------:R-:W-:-:S13]  /*0420*/  ISETP.NE.AND.EX P1, PT, RZ, UR5, PT, P1 ;  /* 0x00000005ff007c0c */ /* 0x000fda000bf25310 */
[----:B------:R-:W-:Y:S05]  /*0430*/  @P1 BRA P0, `(.L_x_8) ;  /* 0x0000000000281947 */ /* 0x000fea0000000000 */
[----:B------:R-:W-:Y:S01]  /*0440*/  UISETP.NE.U32.AND UP0, UPT, UR8, URZ, UPT ;  /* 0x000000ff0800728c */ /* 0x000fe2000bf05070 */
[----:B-----5:R-:W-:Y:S01]  /*0450*/  FSETP.NEU.AND P0, PT, R26, RZ, PT ;  /* 0x000000ff1a00720b */ /* 0x020fe20003f0d000 */
[----:B------:R-:W-:Y:S02]  /*0460*/  UISETP.NE.U32.AND UP2, UPT, UR4, URZ, UPT ;  /* 0x000000ff0400728c */ /* 0x000fe4000bf45070 */
[----:B------:R-:W-:Y:S02]  /*0470*/  UISETP.NE.AND.EX UP1, UPT, UR9, URZ, UPT, UP0 ;  /* 0x000000ff0900728c */ /* 0x000fe4000bf25300 */
[----:B------:R-:W-:-:S04]  /*0480*/  UISETP.NE.AND.EX UP0, UPT, UR5, URZ, UPT, UP2 ;  /* 0x000000ff0500728c */ /* 0x000fc8000bf05320 */
[----:B------:R-:W-:-:S04]  /*0490*/  USEL UR4, URZ, 0xffffffff, UP0 ;  /* 0xffffffffff047887 */ /* 0x000fc80008000000 */
[----:B------:R-:W-:Y:S01]  /*04a0*/  VOTEU.ANY UP0, P0 ;  /* 0x0000000000ff7886 */ /* 0x000fe20000000100 */
[----:B------:R-:W-:-:S04]  /*04b0*/  @!UP1 USEL UR4, URZ, 0xffffffff, UP0 ;  /* 0xffffffffff049887 */ /* 0x000fc80008000000 */
[----:B------:R-:W-:-:S04]  /*04c0*/  ULOP3.LUT UR4, UR4, 0x1, URZ, 0xc0, !UPT ;  /* 0x0000000104047892 */ /* 0x000fc8000f8ec0ff */
[----:B------:R-:W-:-:S11]  /*04d0*/  UISETP.NE.U32.AND UP3, UPT, UR4, 0x1, UPT ;  /* 0x000000010400788c */ /* 0x000fd6000bf65070 */
.L_x_8:
[----:B------:R-:W3:Y:S01]  /*04e0*/  SHFL.IDX PT, R2, R57, RZ, 0x1f ;  /* 0x00001fff39027589 */ /* 0x000ee200000e0000 */
[----:B------:R-:W-:-:S04]  /*04f0*/  UISETP.NE.AND UP0, UPT, UR22, 0x2, UPT ;  /* 0x000000021600788c */ /* 0x000fc8000bf05270 */
[----:B------:R-:W-:Y:S01]  /*0500*/  USEL UR37, URZ, 0x1, UP0 ;  /* 0x00000001ff257887 */ /* 0x000fe20008000000 */
[----:B---3--:R-:W-:-:S13]  /*0510*/  ISETP.NE.AND P0, PT, R2, RZ, PT ;  /* 0x000000ff0200720c */ /* 0x008fda0003f05270 */
[----:B------:R-:W-:Y:S05]  /*0520*/  @P0 BRA `(.L_x_9) ;  /* 0x0000000000680947 */ /* 0x000fea0003800000 */
[----:B------:R-:W3:Y:S01]  /*0530*/  S2UR UR4, SR_CgaCtaId ;  /* 0x00000000000479c3 */ /* 0x000ee20000008800 */
[----:B------:R-:W-:Y:S01]  /*0540*/  UMOV UR5, 0x400 ;  /* 0x0000040000057882 */ /* 0x000fe20000000000 */
[----:B------:R-:W-:Y:S01]  /*0550*/  UMOV UR8, 0x1 ;  /* 0x0000000100087882 */ /* 0x000fe20000000000 */
[----:B------:R-:W-:Y:S01]  /*0560*/  UMOV UR6, 0x7 ;  /* 0x0000000700067882 */ /* 0x000fe20000000000 */
[----:B------:R-:W-:-:S04]  /*0570*/  UIADD3 UR8, UPT, UPT, -UR8, 0x100000, URZ ;  /* 0x0010000008087890 */ /* 0x000fc8000fffe1ff */
[----:B------:R-:W-:Y:S02]  /*0580*/  USHF.L.U32 UR9, UR8, 0xb, URZ ;  /* 0x0000000b08097899 */ /* 0x000fe400080006ff */
[----:B------:R-:W-:Y:S02]  /*0590*/  USHF.L.U32 UR8, UR8, 0x1, URZ ;  /* 0x0000000108087899 */ /* 0x000fe400080006ff */
[----:B------:R-:W-:-:S04]  /*05a0*/  UIADD3 UR6, UPT, UPT, -UR6, 0x100000, URZ ;  /* 0x0010000006067890 */ /* 0x000fc8000fffe1ff */
[----:B------:R-:W-:Y:S02]  /*05b0*/  USHF.L.U32 UR7, UR6, 0xb, URZ ;  /* 0x0000000b06077899 */ /* 0x000fe400080006ff */
[----:B------:R-:W-:Y:S01]  /*05c0*/  USHF.L.U32 UR6, UR6, 0x1, URZ ;  /* 0x0000000106067899 */ /* 0x000fe200080006ff */
[----:B------:R-:W-:Y:S01]  /*05d0*/  ELECT P0, URZ, PT ;  /* 0x0000000000ff782f */ /* 0x000fe20003800000 */
[----:B---3--:R-:W-:Y:S01]  /*05e0*/  ULEA UR4, UR4, UR5, 0x18 ;  /* 0x0000000504047291 */ /* 0x008fe2000f8ec0ff */
[----:B------:R-:W3:Y:S11]  /*05f0*/  FENCE.VIEW.ASYNC.S ;  /* 0x00000000000073c6 */ /* 0x000ef60000000000 */
[----:B---3--:R3:W4:Y:S01]  /*0600*/  SYNCS.EXCH.64 URZ, [UR4], UR8 ;  /* 0x0000000804ff75b2 */ /* 0x0087220008000100 */
[----:B------:R3:W1:Y:S01]  /*0610*/  SYNCS.EXCH.64 URZ, [UR4+0x30], UR6 ;  /* 0x0000300604ff75b2 */ /* 0x0006620008000100 */
        /* <DEDUP_REMOVED lines=10> */
[----:B------:R-:W-:Y:S01]  /*06c0*/  NOP ;  /* 0x0000000000007918 */ /* 0x000fe20000000000 */
.L_x_9:
[----:B------:R-:W2:Y:S01]  /*06d0*/  SHFL.IDX PT, R2, R57, RZ, 0x1f ;  /* 0x00001fff39027589 */ /* 0x000ea200000e0000 */
[----:B------:R-:W-:Y:S01]  /*06e0*/  NOP ;  /* 0x0000000000007918 */ /* 0x000fe20000000000 */
[----:B--2---:R-:W-:-:S13]  /*06f0*/  ISETP.NE.AND P0, PT, R2, 0x1, PT ;  /* 0x000000010200780c */ /* 0x004fda0003f05270 */
[----:B------:R-:W-:Y:S05]  /*0700*/  @P0 BRA `(.L_x_10) ;  /* 0x0000000000500947 */ /* 0x000fea0003800000 */
[----:B---3--:R-:W2:Y:S01]  /*0710*/  S2UR UR4, SR_CgaCtaId ;  /* 0x00000000000479c3 */ /* 0x008ea20000008800 */
        /* <DEDUP_REMOVED lines=10> */
[----:B--2---:R-:W-:Y:S01]  /*07c0*/  ULEA UR4, UR4, UR5, 0x18 ;  /* 0x0000000504047291 */ /* 0x004fe2000f8ec0ff */
[----:B------:R-:W2:Y:S11]  /*07d0*/  FENCE.VIEW.ASYNC.S ;  /* 0x00000000000073c6 */ /* 0x000eb60000000000 */
[----:B--2---:R2:W3:Y:S01]  /*07e0*/  SYNCS.EXCH.64 URZ, [UR4+0x60], UR8 ;  /* 0x0000600804ff75b2 */ /* 0x0044e20008000100 */
[----:B------:R2:W1:Y:S01]  /*07f0*/  SYNCS.EXCH.64 URZ, [UR4+0x78], UR6 ;  /* 0x0000780604ff75b2 */ /* 0x0004620008000100 */
[----:B------:R2:W1:Y:S01]  /*0800*/  SYNCS.EXCH.64 URZ, [UR4+0x68], UR8 ;  /* 0x0000680804ff75b2 */ /* 0x0004620008000100 */
[----:B------:R2:W1:Y:S01]  /*0810*/  SYNCS.EXCH.64 URZ, [UR4+0x80], UR6 ;  /* 0x0000800604ff75b2 */ /* 0x0004620008000100 */
[----:B------:R2:W1:Y:S01]  /*0820*/  SYNCS.EXCH.64 URZ, [UR4+0x70], UR8 ;  /* 0x0000700804ff75b2 */ /* 0x0004620008000100 */
[----:B------:R2:W1:Y:S01]  /*0830*/  SYNCS.EXCH.64 URZ, [UR4+0x88], UR6 ;  /* 0x0000880604ff75b2 */ /* 0x0004620008000100 */
[----:B------:R-:W-:Y:S01]  /*0840*/  NOP ;  /* 0x0000000000007918 */ /* 0x000fe20000000000 */
.L_x_10:
[----:B------:R-:W4:Y:S01]  /*0850*/  SHFL.IDX PT, R2, R57, RZ, 0x1f ;  /* 0x00001fff39027589 */ /* 0x000f2200000e0000 */
[----:B------:R-:W-:Y:S01]  /*0860*/  NOP ;  /* 0x0000000000007918 */ /* 0x000fe20000000000 */
[----:B----4-:R-:W-:-:S13]  /*0870*/  ISETP.NE.AND P0, PT, R2, 0x3, PT ;  /* 0x000000030200780c */ /* 0x010fda0003f05270 */
[----:B------:R-:W-:Y:S05]  /*0880*/  @P0 BRA `(.L_x_11) ;  /* 0x0000000000300947 */ /* 0x000fea0003800000 */
[----:B--23--:R-:W2:Y:S01]  /*0890*/  S2UR UR4, SR_CgaCtaId ;  /* 0x00000000000479c3 */ /* 0x00cea20000008800 */
[----:B------:R-:W-:Y:S01]  /*08a0*/  UMOV UR6, 0x400 ;  /* 0x0000040000067882 */ /* 0x000fe20000000000 */
[----:B------:R-:W-:Y:S01]  /*08b0*/  UMOV UR5, 0x20 ;  /* 0x0000002000057882 */ /* 0x000fe20000000000 */
[----:B------:R-:W-:Y:S01]  /*08c0*/  ELECT P0, URZ, PT ;  /* 0x0000000000ff782f */ /* 0x000fe20003800000 */
[----:B--2---:R-:W-:Y:S02]  /*08d0*/  ULEA UR6, UR4, UR6, 0x18 ;  /* 0x0000000604067291 */ /* 0x004fe4000f8ec0ff */
[----:B------:R-:W-:-:S04]  /*08e0*/  UIADD3 UR4, UPT, UPT, -UR5, 0x100000, URZ ;  /* 0x0010000005047890 */ /* 0x000fc8000fffe1ff */
[----:B------:R-:W-:Y:S02]  /*08f0*/  USHF.L.U32 UR5, UR4, 0xb, URZ ;  /* 0x0000000b04057899 */ /* 0x000fe400080006ff */
[----:B------:R-:W-:Y:S01]  /*0900*/  USHF.L.U32 UR4, UR4, 0x1, URZ ;  /* 0x0000000104047899 */ /* 0x000fe200080006ff */
[----:B------:R-:W2:Y:S11]  /*0910*/  FENCE.VIEW.ASYNC.S ;  /* 0x00000000000073c6 */ /* 0x000eb60000000000 */
[----:B--2---:R4:W2:Y:S01]  /*0920*/  SYNCS.EXCH.64 URZ, [UR6+0x90], UR4 ;  /* 0x0000900406ff75b2 */ /* 0x0048a20008000100 */
[----:B------:R4:W3:Y:S02]  /*0930*/  SYNCS.EXCH.64 URZ, [UR6+0x98], UR4 ;  /* 0x0000980406ff75b2 */ /* 0x0008e40008000100 */
[----:B----4-:R-:W-:Y:S01]  /*0940*/  NOP ;  /* 0x0000000000007918 */ /* 0x010fe20000000000 */
.L_x_11:
[----:B------:R-:W4:Y:S01]  /*0950*/  SHFL.IDX PT, R2, R57, RZ, 0x1f ;  /* 0x00001fff39027589 */ /* 0x000f2200000e0000 */
[----:B------:R-:W-:Y:S01]  /*0960*/  NOP ;  /* 0x0000000000007918 */ /* 0x000fe20000000000 */
[----:B----4-:R-:W-:-:S13]  /*0970*/  ISETP.NE.AND P0, PT, R2, 0x4, PT ;  /* 0x000000040200780c */ /* 0x010fda0003f05270 */
[----:B------:R-:W-:Y:S05]  /*0980*/  @P0 BRA `(.L_x_12) ;  /* 0x00000000004c0947 */ /* 0x000fea0003800000 */
[----:B--23--:R-:W2:Y:S01]  /*0990*/  S2UR UR6, SR_CgaCtaId ;  /* 0x00000000000679c3 */ /* 0x00cea20000008800 */
[----:B------:R-:W-:Y:S01]  /*09a0*/  UMOV UR4, 0xe20 ;  /* 0x00000e2000047882 */ /* 0x000fe20000000000 */
[----:B------:R-:W-:Y:S01]  /*09b0*/  UMOV UR5, 0x400 ;  /* 0x0000040000057882 */ /* 0x000fe20000000000 */
[----:B------:R-:W-:Y:S01]  /*09c0*/  USEL UR4, UR4, 0xc20, UP3 ;  /* 0x00000c2004047887 */ /* 0x000fe20009800000 */
[----:B------:R-:W-:Y:S01]  /*09d0*/  UMOV UR8, 0x1 ;  /* 0x0000000100087882 */ /* 0x000fe20000000000 */
[----:B------:R-:W-:Y:S01]  /*09e0*/  ELECT P0, URZ, PT ;  /* 0x0000000000ff782f */ /* 0x000fe20003800000 */
[----:B------:R-:W-:-:S04]  /*09f0*/  UIADD3 UR8, UPT, UPT, -UR8, 0x100000, URZ ;  /* 0x0010000008087890 */ /* 0x000fc8000fffe1ff */
[----:B------:R-:W-:Y:S02]  /*0a00*/  USHF.L.U32 UR9, UR8, 0xb, URZ ;  /* 0x0000000b08097899 */ /* 0x000fe400080006ff */
[----:B------:R-:W-:Y:S02]  /*0a10*/  USHF.L.U32 UR8, UR8, 0x1, URZ ;  /* 0x0000000108087899 */ /* 0x000fe400080006ff */
[----:B--2---:R-:W-:Y:S02]  /*0a20*/  ULEA UR6, UR6, UR5, 0x18 ;  /* 0x0000000506067291 */ /* 0x004fe4000f8ec0ff */
[----:B------:R-:W-:-:S04]  /*0a30*/  UIADD3 UR4, UPT, UPT, -UR4, 0x100000, URZ ;  /* 0x0010000004047890 */ /* 0x000fc8000fffe1ff */
[----:B------:R-:W-:Y:S02]  /*0a40*/  USHF.L.U32 UR5, UR4, 0xb, URZ ;  /* 0x0000000b04057899 */ /* 0x000fe400080006ff */
[----:B------:R-:W-:Y:S01]  /*0a50*/  USHF.L.U32 UR4, UR4, 0x1, URZ ;  /* 0x0000000104047899 */ /* 0x000fe200080006ff */
[----:B------:R-:W2:Y:S03]  /*0a60*/  FENCE.VIEW.ASYNC.S ;  /* 0x00000000000073c6 */ /* 0x000ea60000000000 */
[----:B--2---:R4:W2:Y:S08]  /*0a70*/  SYNCS.EXCH.64 URZ, [UR6+0xa0], UR8 ;  /* 0x0000a00806ff75b2 */ /* 0x0048b00008000100 */
[----:B------:R4:W3:Y:S01]  /*0a80*/  SYNCS.EXCH.64 URZ, [UR6+0xb0], UR4 ;  /* 0x0000b00406ff75b2 */ /* 0x0008e20008000100 */
[----:B------:R4:W1:Y:S01]  /*0a90*/  SYNCS.EXCH.64 URZ, [UR6+0xa8], UR8 ;  /* 0x0000a80806ff75b2 */ /* 0x0008620008000100 */
[----:B------:R4:W1:Y:S02]  /*0aa0*/  SYNCS.EXCH.64 URZ, [UR6+0xb8], UR4 ;  /* 0x0000b80406ff75b2 */ /* 0x0008640008000100 */
[----:B----4-:R-:W-:Y:S01]  /*0ab0*/  NOP ;  /* 0x0000000000007918 */ /* 0x010fe20000000000 */
.L_x_12:
[----:B------:R-:W4:Y:S01]  /*0ac0*/  SHFL.IDX PT, R2, R57, RZ, 0x1f ;  /* 0x00001fff39027589 */ /* 0x000f2200000e0000 */
[----:B------:R-:W-:Y:S01]  /*0ad0*/  NOP ;  /* 0x0000000000007918 */ /* 0x000fe20000000000 */
[----:B----4-:R-:W-:-:S13]  /*0ae0*/  ISETP.NE.AND P0, PT, R2, 0x5, PT ;  /* 0x000000050200780c */ /* 0x010fda0003f05270 */
[----:B------:R-:W-:Y:S05]  /*0af0*/  @P0 BRA `(.L_x_13) ;  /* 0x0000000000580947 */ /* 0x000fea0003800000 */
[----:B--23--:R-:W2:Y:S01]  /*0b00*/  S2UR UR4, SR_CgaCtaId ;  /* 0x00000000000479c3 */ /* 0x00cea20000008800 */
        /* <DEDUP_REMOVED lines=12> */
[----:B--2---:R4:W2:Y:S01]  /*0bd0*/  SYNCS.EXCH.64 URZ, [UR4+0xc0], UR8 ;  /* 0x0000c00804ff75b2 */ /* 0x0048a20008000100 */
[----:B------:R4:W3:Y:S01]  /*0be0*/  SYNCS.EXCH.64 URZ, [UR4+0xe0], UR6 ;  /* 0x0000e00604ff75b2 */ /* 0x0008e20008000100 */
[----:B------:R4:W1:Y:S01]  /*0bf0*/  SYNCS.EXCH.64 URZ, [UR4+0xc8], UR8 ;  /* 0x0000c80804ff75b2 */ /* 0x0008620008000100 */
[----:B------:R4:W1:Y:S01]  /*0c00*/  SYNCS.EXCH.64 URZ, [UR4+0xe8], UR6 ;  /* 0x0000e80604ff75b2 */ /* 0x0008620008000100 */
[----:B------:R4:W1:Y:S01]  /*0c10*/  SYNCS.EXCH.64 URZ, [UR4+0xd0], UR8 ;  /* 0x0000d00804ff75b2 */ /* 0x0008620008000100 */
[----:B------:R4:W1:Y:S01]  /*0c20*/  SYNCS.EXCH.64 URZ, [UR4+0xf0], UR6 ;  /* 0x0000f00604ff75b2 */ /* 0x0008620008000100 */
[----:B------:R4:W1:Y:S01]  /*0c30*/  SYNCS.EXCH.64 URZ, [UR4+0xd8], UR8 ;  /* 0x0000d80804ff75b2 */ /* 0x0008620008000100 */
[----:B------:R4:W1:Y:S02]  /*0c40*/  SYNCS.EXCH.64 URZ, [UR4+0xf8], UR6 ;  /* 0x0000f80604ff75b2 */ /* 0x0008640008000100 */
[----:B----4-:R-:W-:Y:S01]  /*0c50*/  NOP ;  /* 0x0000000000007918 */ /* 0x010fe20000000000 */
.L_x_13:
[----:B------:R-:W4:Y:S01]  /*0c60*/  SHFL.IDX PT, R2, R57, RZ, 0x1f ;  /* 0x00001fff39027589 */ /* 0x000f2200000e0000 */
[----:B------:R-:W1:Y:S01]  /*0c70*/  S2UR UR54, SR_CgaCtaId ;  /* 0x00000000003679c3 */ /* 0x000e620000008800 */
[----:B------:R-:W-:Y:S01]  /*0c80*/  NOP ;  /* 0x0000000000007918 */ /* 0x000fe20000000000 */
[----:B----4-:R-:W-:-:S13]  /*0c90*/  ISETP.NE.AND P0, PT, R2, 0x3, PT ;  /* 0x000000030200780c */ /* 0x010fda0003f05270 */
[----:B-1----:R-:W-:Y:S05]  /*0ca0*/  @P0 BRA `(.L_x_14) ;  /* 0x0000000000340947 */ /* 0x002fea0003800000 */
[----:B--23--:R-:W-:Y:S01]  /*0cb0*/  UMOV UR4, 0x400 ;  /* 0x0000040000047882 */ /* 0x00cfe20000000000 */
[----:B------:R-:W-:Y:S01]  /*0cc0*/  UMOV UR6, 0x20 ;  /* 0x0000002000067882 */ /* 0x000fe20000000000 */
[----:B------:R-:W-:Y:S02]  /*0cd0*/  ULEA UR4, UR54, UR4, 0x18 ;  /* 0x0000000436047291 */ /* 0x000fe4000f8ec0ff */
[----:B------:R-:W-:-:S04]  /*0ce0*/  UIADD3 UR6, UPT, UPT, -UR6, 0x100000, URZ ;  /* 0x0010000006067890 */ /* 0x000fc8000fffe1ff */
[----:B------:R-:W-:Y:S02]  /*0cf0*/  USHF.L.U32 UR7, UR6, 0xb, URZ ;  /* 0x0000000b06077899 */ /* 0x000fe400080006ff */
[----:B------:R-:W-:Y:S01]  /*0d00*/  USHF.L.U32 UR6, UR6, 0x1, URZ ;  /* 0x0000000106067899 */ /* 0x000fe200080006ff */
[----:B------:R-:W-:Y:S01]  /*0d10*/  ELECT P0, URZ, PT ;  /* 0x0000000000ff782f */ /* 0x000fe20003800000 */
[----:B------:R-:W1:Y:S10]  /*0d20*/  FENCE.VIEW.ASYNC.S ;  /* 0x00000000000073c6 */ /* 0x000e740000000000 */
[----:B-1----:R1:W4:Y:S01]  /*0d30*/  SYNCS.EXCH.64 URZ, [UR4+0x100], UR6 ;  /* 0x0001000604ff75b2 */ /* 0x0023220008000100 */
[----:B------:R1:W2:Y:S01]  /*0d40*/  SYNCS.EXCH.64 URZ, [UR4+0x110], UR6 ;  /* 0x0001100604ff75b2 */ /* 0x0002a20008000100 */
[----:B------:R1:W3:Y:S01]  /*0d50*/  SYNCS.EXCH.64 URZ, [UR4+0x108], UR6 ;  /* 0x0001080604ff75b2 */ /* 0x0002e20008000100 */
[----:B------:R1:W1:Y:S01]  /*0d60*/  SYNCS.EXCH.64 URZ, [UR4+0x118], UR6 ;  /* 0x0001180604ff75b2 */ /* 0x0002620008000100 */
[----:B------:R-:W-:Y:S01]  /*0d70*/  NOP ;  /* 0x0000000000007918 */ /* 0x000fe20000000000 */
.L_x_14:
[----:B------:R-:W4:Y:S01]  /*0d80*/  LDCU UR31, c[0x0][0x36c] ;  /* 0x00006d80ff1f77ac */ /* 0x000f220008000800 */
[----:B------:R-:W-:Y:S01]  /*0d90*/  ISETP.NE.OR P4, PT, R0, 0x2, !P4 ;  /* 0x000000020000780c */ /* 0x000fe20006785670 */
[----:B------:R-:W-:Y:S01]  /*0da0*/  NOP ;  /* 0x0000000000007918 */ /* 0x000fe20000000000 */
[----:B------:R-:W-:Y:S01]  /*0db0*/  LOP3.LUT R0, R66, 0x1f, RZ, 0xc0, !PT ;  /* 0x0000001f42007812 */ /* 0x000fe200078ec0ff */
[----:B------:R-:W-:Y:S02]  /*0dc0*/  UISETP.NE.AND UP4, UPT, UR22, URZ, UPT ;  /* 0x000000ff1600728c */ /* 0x000fe4000bf85270 */
[----:B----4-:R-:W-:-:S09]  /*0dd0*/  UISETP.EQ.U32.AND UP0, UPT, UR31, 0x1, UPT ;  /* 0x000000011f00788c */ /* 0x010fd2000bf02070 */
[----:B------:R-:W-:Y:S05]  /*0de0*/  BRA.U !UP0, `(.L_x_15) ;  /* 0x0000000108087547 */ /* 0x000fea000b800000 */
[----:B-123--:R-:W-:Y:S01]  /*0df0*/  UCGABAR_ARV ;  /* 0x00000000000079c7 */ /* 0x00efe20008000000 */
[----:B------:R-:W-:Y:S05]  /*0e00*/  BRA `(.L_x_16) ;  /* 0x0000000000047947 */ /* 0x000fea0003800000 */
.L_x_15:
[----:B-123--:R-:W-:Y:S01]  /*0e10*/  NOP ;  /* 0x0000000000007918 */ /* 0x00efe20000000000 */
.L_x_16:
[----:B------:R-:W1:Y:S01]  /*0e20*/  S2UR UR8, SR_CTAID.X ;  /* 0x00000000000879c3 */ /* 0x000e620000002500 */
[----:B------:R-:W-:-:S05]  /*0e30*/  CS2R.32 R59, SR_CgaSize ;  /* 0x00000000003b7805 */ /* 0x000fca0000008a00 */
[----:B------:R-:W-:-:S05]  /*0e40*/  IMAD R59, R59, -0xa0, RZ ;  /* 0xffffff603b3b7824 */ /* 0x000fca00078e02ff */
[----:B------:R-:W-:-:S14]  /*0e50*/  R2UR UR4, R59 ;  /* 0x000000003b0472ca */ /* 0x000fdc00000e0000 */
[----:B------:R-:W2:Y:S01]  /*0e60*/  LDCU UR4, c[0x0][UR4+0x2b0] ;  /* 0x00005600040477ac */ /* 0x000ea20008000800 */
[----:B------:R-:W-:-:S05]  /*0e70*/  CS2R.32 R59, SR_CgaSize ;  /* 0x00000000003b7805 */ /* 0x000fca0000008a00 */
[----:B------:R-:W-:-:S05]  /*0e80*/  IMAD R59, R59, -0xa0, RZ ;  /* 0xffffff603b3b7824 */ /* 0x000fca00078e02ff */
[----:B------:R-:W-:-:S14]  /*0e90*/  R2UR UR5, R59 ;  /* 0x000000003b0572ca */ /* 0x000fdc00000e0000 */
[----:B------:R-:W3:Y:S01]  /*0ea0*/  LDCU UR5, c[0x0][UR5+0x2b4] ;  /* 0x00005680050577ac */ /* 0x000ee20008000800 */
[----:B------:R-:W4:Y:S01]  /*0eb0*/  S2UR UR9, SR_CTAID.Y ;  /* 0x00000000000979c3 */ /* 0x000f220000002600 */
[----:B------:R-:W-:Y:S01]  /*0ec0*/  ULOP3.LUT UR53, UR54, 0x3, URZ, 0xc0, !UPT ;  /* 0x0000000336357892 */ /* 0x000fe2000f8ec0ff */
[----:B------:R-:W-:-:S05]  /*0ed0*/  CS2R.32 R59, SR_CgaSize ;  /* 0x00000000003b7805 */ /* 0x000fca0000008a00 */
[----:B------:R-:W-:-:S05]  /*0ee0*/  IMAD R59, R59, -0xa0, RZ ;  /* 0xffffff603b3b7824 */ /* 0x000fca00078e02ff */
[----:B------:R-:W-:-:S14]  /*0ef0*/  R2UR UR10, R59 ;  /* 0x000000003b0a72ca */ /* 0x000fdc00000e0000 */
[----:B------:R-:W3:Y:S01]  /*0f00*/  LDCU UR10, c[0x0][UR10+0x2a0] ;  /* 0x000054000a0a77ac */ /* 0x000ee20008000800 */
[----:B------:R-:W-:-:S05]  /*0f10*/  CS2R.32 R59, SR_CgaSize ;  /* 0x00000000003b7805 */ /* 0x000fca0000008a00 */
[----:B------:R-:W-:-:S05]  /*0f20*/  IMAD R59, R59, -0xa0, RZ ;  /* 0xffffff603b3b7824 */ /* 0x000fca00078e02ff */
[----:B------:R-:W-:-:S14]  /*0f30*/  R2UR UR11, R59 ;  /* 0x000000003b0b72ca */ /* 0x000fdc00000e0000 */
[----:B------:R-:W3:Y:S01]  /*0f40*/  LDCU UR11, c[0x0][UR11+0x2a4] ;  /* 0x000054800b0b77ac */ /* 0x000ee20008000800 */
[----:B------:R-:W3:Y:S01]  /*0f50*/  S2UR UR36, SR_CTAID.Z ;  /* 0x00000000002479c3 */ /* 0x000ee20000002700 */
[----:B------:R-:W-:Y:S01]  /*0f60*/  UISETP.GT.U32.AND UP1, UPT, UR53, 0xffff, UPT ;  /* 0x0000ffff3500788c */ /* 0x000fe2000bf24070 */
[----:B------:R-:W3:Y:S01]  /*0f70*/  LDCU UR23, c[0x0][0xb24] ;  /* 0x00016480ff1777ac */ /* 0x000ee20008000800 */
[----:B-1----:R-:W-:Y:S01]  /*0f80*/  I2FP.F32.U32 R3, UR8 ;  /* 0x0000000800037c45 */ /* 0x002fe20008201000 */
[----:B------:R-:W-:Y:S01]  /*0f90*/  UMOV UR30, 0x1111 ;  /* 0x00001111001e7882 */ /* 0x000fe20000000000 */
[----:B------:R-:W-:Y:S01]  /*0fa0*/  UMOV UR29, 0xf ;  /* 0x0000000f001d7882 */ /* 0x000fe20000000000 */
[----:B------:R-:W-:Y:S02]  /*0fb0*/  USHF.L.U32 UR39, UR54, 0x7, URZ ;  /* 0x0000000736277899 */ /* 0x000fe400080006ff */
[----:B--2---:R-:W-:Y:S01]  /*0fc0*/  FMUL R3, R3, UR4 ;  /* 0x0000000403037c20 */ /* 0x004fe20008400000 */
[----:B------:R-:W-:Y:S01]  /*0fd0*/  ULOP3.LUT UR4, UR54, 0xc, URZ, 0xc0, !UPT ;  /* 0x0000000c36047892 */ /* 0x000fe2000f8ec0ff */
[----:B----4-:R-:W-:Y:S01]  /*0fe0*/  I2FP.F32.U32 R2, UR9 ;  /* 0x0000000900027c45 */ /* 0x010fe20008201000 */
[----:B------:R-:W-:-:S03]  /*0ff0*/  USHF.L.U32 UR38, UR54, 0x9, URZ ;  /* 0x0000000936267899 */ /* 0x000fc600080006ff */
[----:B------:R-:W1:Y:S01]  /*1000*/  F2I.U32.TRUNC.NTZ R3, R3 ;  /* 0x0000000300037305 */ /* 0x000e62000020f000 */
[----:B------:R-:W-:Y:S01]  /*1010*/  UISETP.GT.U32.AND UP0, UPT, UR4, 0xffff, UPT ;  /* 0x0000ffff0400788c */ /* 0x000fe2000bf04070 */
[----:B---3--:R-:W-:Y:S01]  /*1020*/  FMUL R2, R2, UR5 ;  /* 0x0000000502027c20 */ /* 0x008fe20008400000 */
[----:B------:R-:W-:Y:S02]  /*1030*/  USEL UR5, UR53, 0xffff, !UP1 ;  /* 0x0000ffff35057887 */ /* 0x000fe4000c800000 */
[----:B------:R-:W-:Y:S02]  /*1040*/  USEL UR4, UR4, 0xffff, !UP0 ;  /* 0x0000ffff04047887 */ /* 0x000fe4000c000000 */
[----:B------:R-:W-:Y:S01]  /*1050*/  ULOP3.LUT UR5, UR5, 0xffff, URZ, 0xc0, !UPT ;  /* 0x0000ffff05057892 */ /* 0x000fe2000f8ec0ff */
[----:B------:R-:W2:Y:S01]  /*1060*/  F2I.U32.TRUNC.NTZ R2, R2 ;  /* 0x0000000200027305 */ /* 0x000ea2000020f000 */
[----:B------:R-:W-:Y:S02]  /*1070*/  ULOP3.LUT UR4, UR4, 0xffff, URZ, 0xc0, !UPT ;  /* 0x0000ffff04047892 */ /* 0x000fe4000f8ec0ff */
[----:B------:R-:W-:-:S02]  /*1080*/  USHF.L.U32 UR30, UR30, UR5, URZ ;  /* 0x000000051e1e7299 */ /* 0x000fc400080006ff */
[----:B------:R-:W-:Y:S01]  /*1090*/  USHF.L.U32 UR29, UR29, UR4, URZ ;  /* 0x000000041d1d7299 */ /* 0x000fe200080006ff */
[----:B-1----:R-:W-:Y:S01]  /*10a0*/  R2UR UR7, R3 ;  /* 0x00000000030772ca */ /* 0x002fe200000e0000 */
[----:B------:R-:W-:Y:S01]  /*10b0*/  USHF.R.U32.HI UR27, URZ, 0x2, UR54 ;  /* 0x00000002ff1b7899 */ /* 0x000fe20008011636 */
[----:B------:R-:W1:Y:S01]  /*10c0*/  LDCU UR42, c[0x0][0xb24] ;  /* 0x00016480ff2a77ac */ /* 0x000e620008000800 */
[----:B------:R-:W3:Y:S01]  /*10d0*/  LDCU UR28, c[0x0][0xb30] ;  /* 0x00016600ff1c77ac */ /* 0x000ee20008000800 */
[----:B--2---:R-:W-:Y:S02]  /*10e0*/  R2UR UR6, R2 ;  /* 0x00000000020672ca */ /* 0x004fe400000e0000 */
[----:B------:R-:W-:Y:S01]  /*10f0*/  PRMT R2, RZ, 0x7610, R2 ;  /* 0x00007610ff027816 */ /* 0x000fe20000000002 */
[----:B------:R-:W-:-:S06]  /*1100*/  UISETP.NE.AND UP6, UPT, UR22, 0x2, UPT ;  /* 0x000000021600788c */ /* 0x000fcc000bfc5270 */
[----:B------:R-:W-:Y:S02]  /*1110*/  UIADD3 UR5, UPT, UPT, -UR7, URZ, URZ ;  /* 0x000000ff07057290 */ /* 0x000fe4000fffe1ff */
[----:B------:R-:W-:Y:S02]  /*1120*/  ULOP3.LUT UR39, UR39, 0x600, URZ, 0xc0, !UPT ;  /* 0x0000060027277892 */ /* 0x000fe4000f8ec0ff */
[----:B------:R-:W-:Y:S02]  /*1130*/  UIMAD UR5, UR10, UR5, UR8 ;  /* 0x000000050a0572a4 */ /* 0x000fe4000f8e0208 */
[----:B------:R-:W-:Y:S02]  /*1140*/  ULOP3.LUT UR38, UR38, 0x600, URZ, 0xc0, !UPT ;  /* 0x0000060026267892 */ /* 0x000fe4000f8ec0ff */
[----:B------:R-:W-:Y:S02]  /*1150*/  UIADD3 UR4, UPT, UPT, -UR6, URZ, URZ ;  /* 0x000000ff06047290 */ /* 0x000fe4000fffe1ff */
[----:B------:R-:W-:Y:S01]  /*1160*/  IMAD.U32 R59, RZ, RZ, UR5 ;  /* 0x00000005ff3b7e24 */ /* 0x000fe2000f8e00ff */
[----:B------:R-:W-:-:S02]  /*1170*/  UISETP.GE.AND UP5, UPT, UR23, 0x1, UPT ;  /* 0x000000011700788c */ /* 0x000fc4000bfa6270 */
[----:B------:R-:W-:Y:S01]  /*1180*/  UIMAD UR4, UR11, UR4, UR9 ;  /* 0x000000040b0472a4 */ /* 0x000fe2000f8e0209 */
[----:B------:R-:W-:Y:S01]  /*1190*/  UMOV UR25, UR8 ;  /* 0x0000000800197c82 */ /* 0x000fe20008000000 */
[----:B------:R-:W-:-:S04]  /*11a0*/  UMOV UR26, UR9 ;  /* 0x00000009001a7c82 */ /* 0x000fc80008000000 */
[----:B------:R-:W-:Y:S01]  /*11b0*/  IMAD.U32 R58, RZ, RZ, UR4 ;  /* 0x00000004ff3a7e24 */ /* 0x000fe2000f8e00ff */
[----:B-1-3--:R-:W-:Y:S06]  /*11c0*/  BRA.U UP4, `(.L_x_17) ;  /* 0x0000000104cc7547 */ /* 0x00afec000b800000 */
[----:B------:R-:W-:Y:S02]  /*11d0*/  R2UR UR4, R58 ;  /* 0x000000003a0472ca */ /* 0x000fe400000e0000 */
[----:B------:R-:W-:-:S11]  /*11e0*/  R2UR UR20, R59 ;  /* 0x000000003b1472ca */ /* 0x000fd600000e0000 */
[----:B------:R-:W-:Y:S02]  /*11f0*/  UISETP.NE.AND UP0, UPT, UR4, URZ, UPT ;  /* 0x000000ff0400728c */ /* 0x000fe4000bf05270 */
[----:B------:R-:W-:Y:S02]  /*1200*/  UISETP.NE.AND UP2, UPT, UR4, 0x1, UPT ;  /* 0x000000010400788c */ /* 0x000fe4000bf45270 */
[----:B------:R-:W-:Y:S02]  /*1210*/  UISETP.NE.AND UP1, UPT, UR20, URZ, UP0 ;  /* 0x000000ff1400728c */ /* 0x000fe40008725270 */
[----:B------:R-:W-:Y:S02]  /*1220*/  USEL UR6, URZ, 0x2, UP0 ;  /* 0x00000002ff067887 */ /* 0x000fe40008000000 */
[----:B------:R-:W-:Y:S02]  /*1230*/  USEL UR9, URZ, 0x1, UP1 ;  /* 0x00000001ff097887 */ /* 0x000fe40008800000 */
[----:B------:R-:W-:-:S02]  /*1240*/  UISETP.NE.AND UP1, UPT, UR4, 0x2, UPT ;  /* 0x000000020400788c */ /* 0x000fc4000bf25270 */
[----:B------:R-:W-:Y:S02]  /*1250*/  USEL UR12, URZ, 0x4, UP0 ;  /* 0x00000004ff0c7887 */ /* 0x000fe40008000000 */
[----:B------:R-:W-:Y:S02]  /*1260*/  USEL UR16, URZ, 0x8, UP0 ;  /* 0x00000008ff107887 */ /* 0x000fe40008000000 */
[----:B------:R-:W-:Y:S02]  /*1270*/  UISETP.NE.AND UP0, UPT, UR4, 0x3, UPT ;  /* 0x000000030400788c */ /* 0x000fe4000bf05270 */
[----:B------:R-:W-:Y:S02]  /*1280*/  USEL UR4, URZ, 0x100, UP1 ;  /* 0x00000100ff047887 */ /* 0x000fe40008800000 */
[----:B------:R-:W-:Y:S02]  /*1290*/  USEL UR10, URZ, 0x200, UP1 ;  /* 0x00000200ff0a7887 */ /* 0x000fe40008800000 */
[----:B------:R-:W-:-:S02]  /*12a0*/  USEL UR14, URZ, 0x400, UP1 ;  /* 0x00000400ff0e7887 */ /* 0x000fc40008800000 */
[----:B------:R-:W-:Y:S02]  /*12b0*/  USEL UR18, URZ, 0x800, UP1 ;  /* 0x00000800ff127887 */ /* 0x000fe40008800000 */
[----:B------:R-:W-:Y:S02]  /*12c0*/  USEL UR5, URZ, 0x10, UP2 ;  /* 0x00000010ff057887 */ /* 0x000fe40009000000 */
[----:B------:R-:W-:Y:S02]  /*12d0*/  UISETP.NE.AND UP1, UPT, UR20, URZ, UPT ;  /* 0x000000ff1400728c */ /* 0x000fe4000bf25270 */
[----:B------:R-:W-:Y:S02]  /*12e0*/  USEL UR7, URZ, 0x1000, UP0 ;  /* 0x00001000ff077887 */ /* 0x000fe40008000000 */
[----:B------:R-:W-:Y:S02]  /*12f0*/  USEL UR11, URZ, 0x2000, UP0 ;  /* 0x00002000ff0b7887 */ /* 0x000fe40008000000 */
[----:B------:R-:W-:-:S02]  /*1300*/  USEL UR15, URZ, 0x4000, UP0 ;  /* 0x00004000ff0f7887 */ /* 0x000fc40008000000 */
[----:B------:R-:W-:Y:S02]  /*1310*/  USEL UR19, URZ, 0x8000, UP0 ;  /* 0x00008000ff137887 */ /* 0x000fe40008000000 */
[----:B------:R-:W-:Y:S02]  /*1320*/  UISETP.NE.AND UP0, UPT, UR20, 0x1, UPT ;  /* 0x000000011400788c */ /* 0x000fe4000bf05270 */
[----:B------:R-:W-:Y:S02]  /*1330*/  USEL UR5, UR5, 0x10, UP1 ;  /* 0x0000001005057887 */ /* 0x000fe40008800000 */
[----:B------:R-:W-:Y:S02]  /*1340*/  USEL UR4, UR4, 0x100, UP1 ;  /* 0x0000010004047887 */ /* 0x000fe40008800000 */
[----:B------:R-:W-:Y:S02]  /*1350*/  USEL UR8, URZ, 0x20, UP2 ;  /* 0x00000020ff087887 */ /* 0x000fe40009000000 */
[----:B------:R-:W-:-:S02]  /*1360*/  USEL UR7, UR7, 0x1000, UP1 ;  /* 0x0000100007077887 */ /* 0x000fc40008800000 */
[----:B------:R-:W-:Y:S02]  /*1370*/  USEL UR6, UR6, 0x2, UP0 ;  /* 0x0000000206067887 */ /* 0x000fe40008000000 */
[----:B------:R-:W-:Y:S02]  /*1380*/  UIADD3 UR4, UPT, UPT, UR4, UR5, UR9 ;  /* 0x0000000504047290 */ /* 0x000fe4000fffe009 */
[----:B------:R-:W-:Y:S02]  /*1390*/  UISETP.NE.AND UP1, UPT, UR20, 0x2, UPT ;  /* 0x000000021400788c */ /* 0x000fe4000bf25270 */
[----:B------:R-:W-:Y:S02]  /*13a0*/  USEL UR8, UR8, 0x20, UP0 ;  /* 0x0000002008087887 */ /* 0x000fe40008000000 */
[----:B------:R-:W-:Y:S02]  /*13b0*/  USEL UR5, UR10, 0x200, UP0 ;  /* 0x000002000a057887 */ /* 0x000fe40008000000 */
[----:B------:R-:W-:-:S02]  /*13c0*/  UIADD3 UR4, UPT, UPT, UR6, UR7, UR4 ;  /* 0x0000000706047290 */ /* 0x000fc4000fffe004 */
[----:B------:R-:W-:Y:S02]  /*13d0*/  USEL UR13, URZ, 0x40, UP2 ;  /* 0x00000040ff0d7887 */ /* 0x000fe40009000000 */
[----:B------:R-:W-:Y:S02]  /*13e0*/  USEL UR9, UR11, 0x2000, UP0 ;  /* 0x000020000b097887 */ /* 0x000fe40008000000 */
[----:B------:R-:W-:Y:S02]  /*13f0*/  USEL UR7, UR12, 0x4, UP1 ;  /* 0x000000040c077887 */ /* 0x000fe40008800000 */
[----:B------:R-:W-:Y:S02]  /*1400*/  UIADD3 UR4, UPT, UPT, UR5, UR8, UR4 ;  /* 0x0000000805047290 */ /* 0x000fe4000fffe004 */
[----:B------:R-:W-:Y:S02]  /*1410*/  UISETP.NE.AND UP0, UPT, UR20, 0x3, UPT ;  /* 0x000000031400788c */ /* 0x000fe4000bf05270 */
[----:B------:R-:W-:-:S02]  /*1420*/  USEL UR6, UR13, 0x40, UP1 ;  /* 0x000000400d067887 */ /* 0x000fc40008800000 */
[----:B------:R-:W-:Y:S02]  /*1430*/  USEL UR5, UR14, 0x400, UP1 ;  /* 0x000004000e057887 */ /* 0x000fe40008800000 */
[----:B------:R-:W-:Y:S02]  /*1440*/  UIADD3 UR4, UPT, UPT, UR7, UR9, UR4 ;  /* 0x0000000907047290 */ /* 0x000fe4000fffe004 */
[----:B------:R-:W-:Y:S02]  /*1450*/  USEL UR17, URZ, 0x80, UP2 ;  /* 0x00000080ff117887 */ /* 0x000fe40009000000 */
[----:B------:R-:W-:Y:S02]  /*1460*/  USEL UR9, UR15, 0x4000, UP1 ;  /* 0x000040000f097887 */ /* 0x000fe40008800000 */
[----:B------:R-:W-:Y:S02]  /*1470*/  USEL UR8, UR16, 0x8, UP0 ;  /* 0x0000000810087887 */ /* 0x000fe40008000000 */
[----:B------:R-:W-:-:S02]  /*1480*/  UIADD3 UR4, UPT, UPT, UR5, UR6, UR4 ;  /* 0x0000000605047290 */ /* 0x000fc4000fffe004 */
[----:B------:R-:W-:Y:S02]  /*1490*/  USEL UR7, UR17, 0x80, UP0 ;  /* 0x0000008011077887 */ /* 0x000fe40008000000 */
[----:B------:R-:W-:Y:S02]  /*14a0*/  USEL UR6, UR18, 0x800, UP0 ;  /* 0x0000080012067887 */ /* 0x000fe40008000000 */
[----:B------:R-:W-:Y:S02]  /*14b0*/  UIADD3 UR4, UPT, UPT, UR8, UR9, UR4 ;  /* 0x0000000908047290 */ /* 0x000fe4000fffe004 */
[----:B------:R-:W-:Y:S02]  /*14c0*/  USEL UR5, UR19, 0x8000, UP0 ;  /* 0x0000800013057887 */ /* 0x000fe40008000000 */
[----:B------:R-:W-:-:S04]  /*14d0*/  UIADD3 UR4, UPT, UPT, UR6, UR7, UR4 ;  /* 0x0000000706047290 */ /* 0x000fc8000fffe004 */
[----:B------:R-:W-:-:S06]  /*14e0*/  UIADD3 UR4, UPT, UPT, UR4, UR5, URZ ;  /* 0x0000000504047290 */ /* 0x000fcc000fffe0ff */
[----:B------:R-:W-:Y:S02]  /*14f0*/  IMAD.U32 R2, RZ, RZ, UR4 ;  /* 0x00000004ff027e24 */ /* 0x000fe4000f8e00ff */
.L_x_17:
[----:B------:R-:W-:Y:S05]  /*1500*/  BRA.U !UP5, `(.L_x_18) ;  /* 0x000000010dd47547 */ /* 0x000fea000b800000 */
[----:B------:R-:W1:Y:S01]  /*1510*/  LDCU.128 UR12, c[0x0][0xb10] ;  /* 0x00016200ff0c77ac */ /* 0x000e620008000c00 */
[----:B------:R-:W2:Y:S01]  /*1520*/  LDCU UR6, c[0x0][0x370] ;  /* 0x00006e00ff0677ac */ /* 0x000ea20008000800 */
[----:B------:R-:W3:Y:S01]  /*1530*/  LDCU UR5, c[0x0][0x374] ;  /* 0x00006e80ff0577ac */ /* 0x000ee20008000800 */
[----:B------:R-:W4:Y:S01]  /*1540*/  LDCU UR24, c[0x0][0xb0c] ;  /* 0x00016180ff1877ac */ /* 0x000f220008000800 */
[----:B------:R-:W4:Y:S01]  /*1550*/  LDCU UR7, c[0x0][0xb20] ;  /* 0x00016400ff0777ac */ /* 0x000f220008000800 */
[----:B------:R-:W4:Y:S01]  /*1560*/  LDCU.64 UR8, c[0x0][0xb28] ;  /* 0x00016500ff0877ac */ /* 0x000f220008000a00 */
[----:B-1----:R-:W-:Y:S02]  /*1570*/  UISETP.NE.AND UP0, UPT, UR14, 0x1, UPT ;  /* 0x000000010e00788c */ /* 0x002fe4000bf05270 */
[----:B---3--:R-:W-:Y:S02]  /*1580*/  UIMAD.WIDE.U32 UR10, UR5, UR15, URZ ;  /* 0x0000000f050a72a5 */ /* 0x008fe4000f8e00ff */
[----:B--2---:R-:W-:-:S02]  /*1590*/  UIMAD.WIDE.U32 UR18, UR6, UR12, URZ ;  /* 0x0000000c061272a5 */ /* 0x004fc4000f8e00ff */
[----:B----4-:R-:W-:Y:S02]  /*15a0*/  UISETP.NE.AND UP1, UPT, UR24, 0x1, UPT ;  /* 0x000000011800788c */ /* 0x010fe4000bf25270 */
[----:B------:R-:W-:Y:S01]  /*15b0*/  UISETP.NE.AND UP2, UPT, UR23, 0x1, UPT ;  /* 0x000000011700788c */ /* 0x000fe2000bf45270 */
[----:B------:R-:W-:Y:S02]  /*15c0*/  UMOV UR10, UR11 ;  /* 0x0000000b000a7c82 */ /* 0x000fe40008000000 */
[----:B------:R-:W-:Y:S01]  /*15d0*/  UMOV UR18, UR19 ;  /* 0x0000001300127c82 */ /* 0x000fe20008000000 */
[----:B------:R-:W-:Y:S02]  /*15e0*/  @UP0 USHF.R.U32.HI UR5, URZ, UR7, UR10 ;  /* 0x00000007ff050299 */ /* 0x000fe4000801160a */
[----:B------:R-:W-:Y:S02]  /*15f0*/  UIMAD.WIDE.U32 UR20, UR26, UR15, URZ ;  /* 0x0000000f1a1472a5 */ /* 0x000fe4000f8e00ff */
[----:B------:R-:W-:-:S02]  /*1600*/  UIMAD.WIDE.U32 UR10, UR5, UR8, URZ ;  /* 0x00000008050a72a5 */ /* 0x000fc4000f8e00ff */
[----:B------:R-:W-:Y:S02]  /*1610*/  @UP1 USHF.R.U32.HI UR6, URZ, UR13, UR18 ;  /* 0x0000000dff061299 */ /* 0x000fe40008011612 */
[----:B------:R-:W-:Y:S02]  /*1620*/  UIMAD.WIDE.U32 UR16, UR25, UR12, URZ ;  /* 0x0000000c191072a5 */ /* 0x000fe4000f8e00ff */
[----:B------:R-:W-:Y:S01]  /*1630*/  UIMAD.WIDE.U32 UR18, UR6, UR8, URZ ;  /* 0x00000008061272a5 */ /* 0x000fe2000f8e00ff */
[----:B------:R-:W-:Y:S01]  /*1640*/  UMOV UR4, UR21 ;  /* 0x0000001500047c82 */ /* 0x000fe20008000000 */
[----:B------:R-:W-:Y:S01]  /*1650*/  UMOV UR10, UR11 ;  /* 0x0000000b000a7c82 */ /* 0x000fe20008000000 */
[----:B------:R-:W-:Y:S02]  /*1660*/  USHF.R.U32.HI UR4, URZ, UR7, UR4 ;  /* 0x00000007ff047299 */ /* 0x000fe40008011604 */
[----:B------:R-:W-:Y:S01]  /*1670*/  @UP2 USHF.R.U32.HI UR5, URZ, UR9, UR10 ;  /* 0x00000009ff052299 */ /* 0x000fe2000801160a */
[----:B------:R-:W-:Y:S01]  /*1680*/  UMOV UR16, UR17 ;  /* 0x0000001100107c82 */ /* 0x000fe20008000000 */
[----:B------:R-:W-:Y:S01]  /*1690*/  UMOV UR18, UR19 ;  /* 0x0000001300127c82 */ /* 0x000fe20008000000 */
[----:B------:R-:W-:-:S02]  /*16a0*/  USHF.R.U32.HI UR13, URZ, UR13, UR16 ;  /* 0x0000000dff0d7299 */ /* 0x000fc40008011610 */
[----:B------:R-:W-:Y:S02]  /*16b0*/  USEL UR4, UR26, UR4, !UP0 ;  /* 0x000000041a047287 */ /* 0x000fe4000c000000 */
[----:B------:R-:W-:Y:S02]  /*16c0*/  @UP2 USHF.R.U32.HI UR6, URZ, UR9, UR18 ;  /* 0x00000009ff062299 */ /* 0x000fe40008011612 */
[----:B------:R-:W-:Y:S02]  /*16d0*/  UIMAD UR7, UR5, UR23, URZ ;  /* 0x00000017050772a4 */ /* 0x000fe4000f8e02ff */
[----:B------:R-:W-:Y:S02]  /*16e0*/  USEL UR5, UR25, UR13, !UP1 ;  /* 0x0000000d19057287 */ /* 0x000fe4000c800000 */
[----:B------:R-:W-:Y:S02]  /*16f0*/  UIMAD UR12, UR6, UR23, URZ ;  /* 0x00000017060c72a4 */ /* 0x000fe4000f8e02ff */
[----:B------:R-:W-:-:S02]  /*1700*/  UISETP.GE.AND UP0, UPT, UR4, UR7, UPT ;  /* 0x000000070400728c */ /* 0x000fc4000bf06270 */
[----:B------:R-:W-:Y:S02]  /*1710*/  UIMAD.WIDE.U32 UR10, UR4, UR8, URZ ;  /* 0x00000008040a72a5 */ /* 0x000fe4000f8e00ff */
[----:B------:R-:W-:Y:S02]  /*1720*/  UISETP.GE.OR UP0, UPT, UR5, UR12, UP0 ;  /* 0x0000000c0500728c */ /* 0x000fe40008706670 */
[----:B------:R-:W-:Y:S02]  /*1730*/  UIMAD.WIDE.U32 UR12, UR5, UR8, URZ ;  /* 0x00000008050c72a5 */ /* 0x000fe4000f8e00ff */
[----:B------:R-:W-:Y:S01]  /*1740*/  UIADD3 UR10, UPT, UPT, -UR4, URZ, URZ ;  /* 0x000000ff040a7290 */ /* 0x000fe2000fffe1ff */
[----:B------:R-:W-:Y:S01]  /*1750*/  UMOV UR8, UR11 ;  /* 0x0000000b00087c82 */ /* 0x000fe20008000000 */
[----:B------:R-:W-:Y:S02]  /*1760*/  UIADD3 UR11, UPT, UPT, -UR5, URZ, URZ ;  /* 0x000000ff050b7290 */ /* 0x000fe4000fffe1ff */
[----:B------:R-:W-:-:S03]  /*1770*/  USHF.R.U32.HI UR8, URZ, UR9, UR8 ;  /* 0x00000009ff087299 */ /* 0x000fc60008011608 */
[----:B------:R-:W-:Y:S01]  /*1780*/  @!UP0 UMOV UR7, UR13 ;  /* 0x0000000d00078c82 */ /* 0x000fe20008000000 */
[----:B------:R-:W-:Y:S02]  /*1790*/  UIMAD UR26, UR14, UR10, UR26 ;  /* 0x0000000a0e1a72a4 */ /* 0x000fe4000f8e021a */
[----:B------:R-:W-:Y:S02]  /*17a0*/  USEL UR8, UR4, UR8, !UP2 ;  /* 0x0000000804087287 */ /* 0x000fe4000d000000 */
[----:B------:R-:W-:Y:S02]  /*17b0*/  @!UP0 USHF.R.U32.HI UR7, URZ, UR9, UR7 ;  /* 0x00000009ff078299 */ /* 0x000fe40008011607 */
[----:B------:R-:W-:Y:S02]  /*17c0*/  UIADD3 UR9, UPT, UPT, -UR8, URZ, URZ ;  /* 0x000000ff08097290 */ /* 0x000fe4000fffe1ff */
[----:B------:R-:W-:Y:S02]  /*17d0*/  @!UP0 USEL UR7, UR5, UR7, !UP2 ;  /* 0x0000000705078287 */ /* 0x000fe4000d000000 */
[----:B------:R-:W-:-:S02]  /*17e0*/  UIMAD UR9, UR23, UR9, UR4 ;  /* 0x00000009170972a4 */ /* 0x000fc4000f8e0204 */
[----:B------:R-:W-:Y:S02]  /*17f0*/  @!UP0 UIADD3 UR8, UPT, UPT, UR8, -UR7, URZ ;  /* 0x8000000708088290 */ /* 0x000fe4000fffe0ff */
[----:B------:R-:W-:Y:S02]  /*1800*/  @!UP0 UIMAD UR6, UR9, UR6, UR7 ;  /* 0x00000006090682a4 */ /* 0x000fe4000f8e0207 */
[----:B------:R-:W-:Y:S02]  /*1810*/  @!UP0 UIMAD UR4, UR8, UR23, UR5 ;  /* 0x00000017080482a4 */ /* 0x000fe4000f8e0205 */
[----:B------:R-:W-:Y:S02]  /*1820*/  UIMAD UR25, UR24, UR11, UR25 ;  /* 0x0000000b181972a4 */ /* 0x000fe4000f8e0219 */
[----:B------:R-:W-:Y:S01]  /*1830*/  UIMAD UR26, UR4, UR14, UR26 ;  /* 0x0000000e041a72a4 */ /* 0x000fe2000f8e021a */
[----:B------:R-:W-:Y:S02]  /*1840*/  @!UP0 UMOV UR5, UR6 ;  /* 0x0000000600058c82 */ /* 0x000fe40008000000 */
[----:B------:R-:W-:-:S12]  /*1850*/  UIMAD UR25, UR5, UR24, UR25 ;  /* 0x00000018051972a4 */ /* 0x000fd8000f8e0219 */
.L_x_18:
[----:B------:R-:W-:-:S09]  /*1860*/  UISETP.NE.AND UP0, UPT, UR28, 0x1, UPT ;  /* 0x000000011c00788c */ /* 0x000fd2000bf05270 */
[----:B------:R-:W-:Y:S05]  /*1870*/  BRA.U UP0, `(.L_x_19) ;  /* 0x0000000100447547 */ /* 0x000fea000b800000 */
[----:B------:R-:W1:Y:S01]  /*1880*/  LDCU.128 UR8, c[0x0][0xb10] ;  /* 0x00016200ff0877ac */ /* 0x000e620008000c00 */
[----:B------:R-:W2:Y:S01]  /*1890*/  LDCU UR12, c[0x0][0xb0c] ;  /* 0x00016180ff0c77ac */ /* 0x000ea20008000800 */
[----:B------:R-:W3:Y:S01]  /*18a0*/  LDCU UR13, c[0x0][0xb20] ;  /* 0x00016400ff0d77ac */ /* 0x000ee20008000800 */
[----:B-1----:R-:W-:Y:S02]  /*18b0*/  UIMAD.WIDE.U32 UR6, UR25, UR8, URZ ;  /* 0x00000008190672a5 */ /* 0x002fe4000f8e00ff */
[----:B------:R-:W-:Y:S02]  /*18c0*/  UIMAD.WIDE.U32 UR4, UR26, UR11, URZ ;  /* 0x0000000b1a0472a5 */ /* 0x000fe4000f8e00ff */
[----:B--2---:R-:W-:Y:S02]  /*18d0*/  UISETP.NE.AND UP1, UPT, UR12, 0x1, UPT ;  /* 0x000000010c00788c */ /* 0x004fe4000bf25270 */
[----:B------:R-:W-:Y:S01]  /*18e0*/  UISETP.NE.AND UP0, UPT, UR10, 0x1, UPT ;  /* 0x000000010a00788c */ /* 0x000fe2000bf05270 */
[----:B------:R-:W-:-:S02]  /*18f0*/  UMOV UR6, UR7 ;  /* 0x0000000700067c82 */ /* 0x000fc40008000000 */
[----:B------:R-:W-:Y:S01]  /*1900*/  UMOV UR4, UR5 ;  /* 0x0000000500047c82 */ /* 0x000fe20008000000 */
[----:B------:R-:W-:Y:S02]  /*1910*/  USHF.R.U32.HI UR9, URZ, UR9, UR6 ;  /* 0x00000009ff097299 */ /* 0x000fe40008011606 */
[----:B---3--:R-:W-:Y:S02]  /*1920*/  USHF.R.U32.HI UR4, URZ, UR13, UR4 ;  /* 0x0000000dff047299 */ /* 0x008fe40008011604 */
[----:B------:R-:W-:Y:S02]  /*1930*/  USEL UR5, UR25, UR9, !UP1 ;  /* 0x0000000919057287 */ /* 0x000fe4000c800000 */
[----:B------:R-:W-:-:S04]  /*1940*/  USEL UR4, UR26, UR4, !UP0 ;  /* 0x000000041a047287 */ /* 0x000fc8000c000000 */
[----:B------:R-:W-:Y:S02]  /*1950*/  UIADD3 UR6, UPT, UPT, UR5, -UR4, URZ ;  /* 0x8000000405067290 */ /* 0x000fe4000fffe0ff */
[----:B------:R-:W-:Y:S02]  /*1960*/  UIADD3 UR4, UPT, UPT, -UR5, UR4, URZ ;  /* 0x0000000405047290 */ /* 0x000fe4000fffe1ff */
[----:B------:R-:W-:Y:S02]  /*1970*/  UIMAD UR26, UR6, UR10, UR26 ;  /* 0x0000000a061a72a4 */ /* 0x000fe4000f8e021a */
[----:B------:R-:W-:-:S12]  /*1980*/  UIMAD UR25, UR4, UR12, UR25 ;  /* 0x0000000c041972a4 */ /* 0x000fd8000f8e0219 */
.L_x_19:
[----:B------:R-:W-:-:S09]  /*1990*/  UISETP.EQ.U32.AND UP0, UPT, UR31, 0x1, UPT ;  /* 0x000000011f00788c */ /* 0x000fd2000bf02070 */
[----:B------:R-:W-:Y:S05]  /*19a0*/  BRA.U !UP0, `(.L_x_20) ;  /* 0x00000001080c7547 */ /* 0x000fea000b800000 */
[----:B------:R-:W-:Y:S01]  /*19b0*/  UCGABAR_WAIT ;  /* 0x0000000000007dc7 */ /* 0x000fe20008000000 */
[----:B------:R-:W-:Y:S01]  /*19c0*/  CCTL.IVALL ;  /* 0x00000000ff00798f */ /* 0x000fe20002000000 */
[----:B------:R-:W-:Y:S05]  /*19d0*/  BRA `(.L_x_21) ;  /* 0x0000000000047947 */ /* 0x000fea0003800000 */
.L_x_20:
[----:B------:R-:W-:Y:S06]  /*19e0*/  BAR.SYNC.DEFER_BLOCKING 0x0 ;  /* 0x0000000000007b1d */ /* 0x000fec0000010000 */
.L_x_21:
[----:B------:R-:W-:Y:S05]  /*19f0*/  BRA.U UP6, `(.L_x_22) ;  /* 0x0000001506b47547 */ /* 0x000fea000b800000 */
[----:B------:R-:W1:Y:S01]  /*1a00*/  LDCU UR6, c[0x0][0x38c] ;  /* 0x00007180ff0677ac */ /* 0x000e620008000800 */
[----:B------:R-:W-:Y:S01]  /*1a10*/  PLOP3.LUT P2, PT, PT, PT, UP3, 0x80, 0x8 ;  /* 0x000000000008781c */ /* 0x000fe20003f4f038 */
[----:B------:R-:W-:Y:S01]  /*1a20*/  IMAD.MOV.U32 R12, RZ, RZ, 0x1 ;  /* 0x00000001ff0c7424 */ /* 0x000fe200078e00ff */
[----:B------:R-:W-:Y:S01]  /*1a30*/  ISETP.EQ.OR P3, PT, R0, RZ, P4 ;  /* 0x000000ff0000720c */ /* 0x000fe20002762670 */
[----:B------:R-:W-:Y:S01]  /*1a40*/  UISETP.NE.AND UP1, UPT, UR22, URZ, UPT ;  /* 0x000000ff1600728c */ /* 0x000fe2000bf25270 */
[----:B------:R-:W-:Y:S02]  /*1a50*/  PLOP3.LUT P2, PT, P2, PT, PT, 0x8, 0x80 ;  /* 0x000000000080781c */ /* 0x000fe4000174e170 */
[----:B------:R-:W-:Y:S01]  /*1a60*/  CS2R R10, SRZ ;  /* 0x00000000000a7805 */ /* 0x000fe2000001ff00 */
[----:B------:R-:W-:Y:S01]  /*1a70*/  IMAD.MOV.U32 R9, RZ, RZ, RZ ;  /* 0x000000ffff097224 */ /* 0x000fe200078e00ff */
[----:B------:R-:W2:Y:S01]  /*1a80*/  LDCU UR48, c[0x0][0x370] ;  /* 0x00006e00ff3077ac */ /* 0x000ea20008000800 */
[----:B------:R-:W-:Y:S01]  /*1a90*/  IMAD.MOV.U32 R8, RZ, RZ, 0x1 ;  /* 0x00000001ff087424 */ /* 0x000fe200078e00ff */
[----:B------:R-:W3:Y:S01]  /*1aa0*/  LDCU.64 UR44, c[0x0][0x348] ;  /* 0x00006900ff2c77ac */ /* 0x000ee20008000a00 */
[----:B------:R-:W4:Y:S01]  /*1ab0*/  LDCU UR47, c[0x0][0x374] ;  /* 0x00006e80ff2f77ac */ /* 0x000f220008000800 */
[----:B-1----:R-:W-:-:S02]  /*1ac0*/  UIADD3 UR5, UPT, UPT, UR6, 0x3f, URZ ;  /* 0x0000003f06057890 */ /* 0x002fc4000fffe0ff */
[----:B------:R-:W-:Y:S02]  /*1ad0*/  UIADD3 UR55, UPT, UPT, UR6, 0x7e, URZ ;  /* 0x0000007e06377890 */ /* 0x000fe4000fffe0ff */
[----:B------:R-:W-:Y:S02]  /*1ae0*/  USHF.R.S32.HI UR4, URZ, 0x1f, UR5 ;  /* 0x0000001fff047899 */ /* 0x000fe40008011405 */
[----:B------:R-:W-:Y:S02]  /*1af0*/  USEL UR37, UR37, 0x2, UP1 ;  /* 0x0000000225257887 */ /* 0x000fe40008800000 */
[----:B------:R-:W-:Y:S02]  /*1b00*/  ULEA.HI UR4, UR4, UR5, URZ, 0x6 ;  /* 0x0000000504047291 */ /* 0x000fe4000f8f30ff */
[----:B------:R-:W-:Y:S02]  /*1b10*/  USHF.L.U32 UR5, UR27, 0x4, URZ ;  /* 0x000000041b057899 */ /* 0x000fe400080006ff */
[----:B------:R-:W-:-:S02]  /*1b20*/  USHF.R.S32.HI UR50, URZ, 0x6, UR4 ;  /* 0x00000006ff327899 */ /* 0x000fc40008011404 */
[----:B------:R-:W-:Y:S02]  /*1b30*/  UIADD3 UR4, UPT, UPT, UR6, -0x1, URZ ;  /* 0xffffffff06047890 */ /* 0x000fe4000fffe0ff */
[----:B------:R-:W-:Y:S02]  /*1b40*/  UISETP.LT.U32.AND UP0, UPT, UR50, 0x6, UPT ;  /* 0x000000063200788c */ /* 0x000fe4000bf01070 */
[----:B------:R-:W-:Y:S02]  /*1b50*/  UISETP.GE.U32.AND UP2, UPT, UR4, -0x7f, UPT ;  /* 0xffffff810400788c */ /* 0x000fe4000bf46070 */
[----:B------:R-:W-:Y:S02]  /*1b60*/  USEL UR49, UR50, 0x6, UP0 ;  /* 0x0000000632317887 */ /* 0x000fe40008000000 */
[----:B------:R-:W-:Y:S02]  /*1b70*/  ULOP3.LUT UR51, UR5, 0x30, URZ, 0xe2, !UPT ;  /* 0x0000003005337892 */ /* 0x000fe4000f8ee2ff */
[----:B------:R-:W-:-:S02]  /*1b80*/  UIADD3 UR31, UPT, UPT, UR49, -0x1, URZ ;  /* 0xffffffff311f7890 */ /* 0x000fc4000fffe0ff */
[----:B------:R-:W-:Y:S01]  /*1b90*/  UIADD3 UR52, UPT, UPT, UR50, -UR49, URZ ;  /* 0x8000003132347290 */ /* 0x000fe2000fffe0ff */
[----:B------:R-:W-:Y:S02]  /*1ba0*/  UMOV UR22, URZ ;  /* 0x000000ff00167c82 */ /* 0x000fe40008000000 */
[----:B------:R-:W-:-:S04]  /*1bb0*/  @UP2 UIADD3 UR31, UPT, UPT, UR49, URZ, URZ ;  /* 0x000000ff311f2290 */ /* 0x000fc8000fffe0ff */
[----:B--234-:R-:W-:-:S12]  /*1bc0*/  UIADD3 UR31, UPT, UPT, UR31, 0x1, URZ ;  /* 0x000000011f1f7890 */ /* 0x01cfd8000fffe0ff */
.L_x_46:
[----:B------:R-:W-:Y:S01]  /*1bd0*/  UISETP.NE.AND UP0, UPT, UR54, URZ, UPT ;  /* 0x000000ff3600728c */ /* 0x000fe2000bf05270 */
[----:B------:R-:W1:Y:S08]  /*1be0*/  S2UR UR54, SR_CgaCtaId ;  /* 0x00000000003679c3 */ /* 0x000e700000008800 */
[----:B---3--:R-:W-:Y:S05]  /*1bf0*/  BRA.U UP0, `(.L_x_23) ;  /* 0x0000000100347547 */ /* 0x008fea000b800000 */
[----:B------:R-:W2:Y:S01]  /*1c00*/  S2R R0, SR_CgaCtaId ;  /* 0x0000000000007919 */ /* 0x000ea20000008800 */
[----:B------:R-:W-:-:S04]  /*1c10*/  MOV R2, 0x400 ;  /* 0x0000040000027802 */ /* 0x000fc80000000f00 */
[----:B--2---:R-:W-:Y:S02]  /*1c20*/  LEA R0, R0, R2, 0x18 ;  /* 0x0000000200007211 */ /* 0x004fe400078ec0ff */
[----:B------:R-:W-:-:S03]  /*1c30*/  SHF.L.U32 R2, R8, 0x1f, RZ ;  /* 0x0000001f08027819 */ /* 0x000fc600000006ff */
[----:B------:R-:W-:-:S04]  /*1c40*/  IMAD R0, R9, 0x8, R0 ;  /* 0x0000000809007824 */ /* 0x000fc800078e0200 */
[----:B------:R-:W2:Y:S02]  /*1c50*/  SYNCS.PHASECHK.TRANS64.TRYWAIT P0, [R0+URZ+0x110], R2 ;  /* 0x00011002000075a7 */ /* 0x000ea400080011ff */
[----:B--2---:R-:W-:Y:S05]  /*1c60*/  @!P0 BRA `(.L_x_24) ;  /* 0x0000006000108947 */ /* 0x004fea0003800000 */
.L_x_128:
[----:B------:R-:W-:Y:S01]  /*1c70*/  VIADD R9, R9, 0x1 ;  /* 0x0000000109097836 */ /* 0x000fe20000000000 */
[----:B------:R2:W-:Y:S04]  /*1c80*/  SYNCS.ARRIVE.TRANS64.A1T0 RZ, [R0+URZ+0x100], RZ ;  /* 0x000100ff00ff79a7 */ /* 0x0005e800081000ff */
[----:B------:R-:W-:-:S04]  /*1c90*/  ISETP.NE.AND P0, PT, R9, 0x2, PT ;  /* 0x000000020900780c */ /* 0x000fc80003f05270 */
[----:B------:R-:W-:Y:S02]  /*1ca0*/  SEL R9, R9, RZ, P0 ;  /* 0x000000ff09097207 */ /* 0x000fe40000000000 */
[----:B--2---:R-:W-:-:S04]  /*1cb0*/  SEL R0, RZ, 0x1, P0 ;  /* 0x00000001ff007807 */ /* 0x004fc80000000000 */
[----:B------:R-:W-:-:S07]  /*1cc0*/  LOP3.LUT R8, R8, R0, RZ, 0x3c, !PT ;  /* 0x0000000008087212 */ /* 0x000fce00078e3cff */
.L_x_23:
[----:B------:R-:W-:Y:S01]  /*1cd0*/  UMOV UR21, 0x400 ;  /* 0x0000040000157882 */ /* 0x000fe20000000000 */
[----:B------:R-:W-:Y:S01]  /*1ce0*/  SHF.L.U32 R0, R12, 0x1f, RZ ;  /* 0x0000001f0c007819 */ /* 0x000fe200000006ff */
[----:B-1----:R-:W-:Y:S02]  /*1cf0*/  ULEA UR21, UR54, UR21, 0x18 ;  /* 0x0000001536157291 */ /* 0x002fe4000f8ec0ff */
[----:B------:R-:W-:Y:S02]  /*1d00*/  UISETP.GE.U32.AND UP0, UPT, UR55, 0x7f, UPT ;  /* 0x0000007f3700788c */ /* 0x000fe4000bf06070 */
[----:B------:R-:W-:Y:S02]  /*1d10*/  ULEA UR4, UR22, UR21, 0x3 ;  /* 0x0000001516047291 */ /* 0x000fe4000f8e18ff */
[----:B------:R-:W-:Y:S02]  /*1d20*/  ULEA UR19, UR26, UR53, 0x2 ;  /* 0x000000351a137291 */ /* 0x000fe4000f8e10ff */
[----:B------:R-:W-:-:S02]  /*1d30*/  ULEA UR35, UR25, UR51, 0x6 ;  /* 0x0000003319237291 */ /* 0x000fc4000f8e30ff */
[----:B------:R-:W-:Y:S01]  /*1d40*/  USHF.L.U32 UR19, UR19, 0x4, URZ ;  /* 0x0000000413137899 */ /* 0x000fe200080006ff */
[----:B------:R-:W-:Y:S02]  /*1d50*/  UMOV UR7, URZ ;  /* 0x000000ff00077c82 */ /* 0x000fe40008000000 */
[----:B------:R1:W2:Y:S01]  /*1d60*/  SYNCS.PHASECHK.TRANS64.TRYWAIT P1, [UR4+0x30], R0 ;  /* 0x00003000ff0075a7 */ /* 0x0002a20008021104 */
[----:B------:R-:W-:Y:S08]  /*1d70*/  BRA.U !UP0, `(.L_x_25) ;  /* 0x0000000508107547 */ /* 0x000ff0000b800000 */
[----:B------:R-:W-:Y:S01]  /*1d80*/  UMOV UR13, URZ ;  /* 0x000000ff000d7c82 */ /* 0x000fe20008000000 */
[----:B------:R-:W-:-:S05]  /*1d90*/  UMOV UR6, UR22 ;  /* 0x0000001600067c82 */ /* 0x000fca0008000000 */
.L_x_33:
[----:B------:R-:W-:Y:S01]  /*1da0*/  ULEA UR33, UR6, UR21, 0x3 ;  /* 0x0000001506217291 */ /* 0x000fe2000f8e18ff */
[----:B--2---:R-:W-:Y:S01]  /*1db0*/  @!P4 MOV R2, 0x8000 ;  /* 0x000080000002c802 */ /* 0x004fe20000000f00 */
[----:B--23--:R-:W-:Y:S10]  /*1dc0*/  @P1 BRA `(.L_x_26) ;  /* 0x00000000000c1947 */ /* 0x00cff40003800000 */
[----:B------:R-:W-:-:S04]  /*1dd0*/  SHF.L.U32 R3, R12, 0x1f, RZ ;  /* 0x0000001f0c037819 */ /* 0x000fc800000006ff */
[----:B------:R-:W2:Y:S02]  /*1de0*/  SYNCS.PHASECHK.TRANS64.TRYWAIT P0, [UR33+0x30], R3 ;  /* 0x00003003ff0075a7 */ /* 0x000ea40008001121 */
[----:B--2---:R-:W-:Y:S05]  /*1df0*/  @!P0 BRA `(.L_x_27) ;  /* 0x0000005c00c08947 */ /* 0x004fea0003800000 */
.L_x_26:
[----:B------:R2:W-:Y:S01]  /*1e00*/  @!P4 SYNCS.ARRIVE.TRANS64 RZ, [UR33], R2 ;  /* 0x00000002ffffc9a7 */ /* 0x0005e20008000021 */
[----:B------:R-:W-:-:S04]  /*1e10*/  ULOP3.LUT UR4, UR37, 0x2, URZ, 0xfc, !UPT ;  /* 0x0000000225047892 */ /* 0x000fc8000f8efcff */
[----:B------:R-:W-:-:S09]  /*1e20*/  UISETP.NE.AND UP0, UPT, UR4, 0x2, UPT ;  /* 0x000000020400788c */ /* 0x000fd2000bf05270 */
[----:B------:R-:W-:Y:S05]  /*1e30*/  BRA.U UP0, `(.L_x_28) ;  /* 0x0000000100047547 */ /* 0x000fea000b800000 */
[----:B------:R-:W-:Y:S05]  /*1e40*/  BPT.TRAP 0x1 ;  /* 0x000000040000795c */ /* 0x000fea0000300000 */
.L_x_28:
[----:B------:R-:W-:Y:S04]  /*1e50*/  BSSY.RECONVERGENT B0, `(.L_x_29) ;  /* 0x0000003000007945 */ /* 0x000fe80003800200 */
[----:B------:R-:W-:Y:S05]  /*1e60*/  @P3 BRA `(.L_x_30) ;  /* 0x0000000000043947 */ /* 0x000fea0003800000 */
[----:B------:R-:W-:Y:S05]  /*1e70*/  BPT.TRAP 0x1 ;  /* 0x000000040000795c */ /* 0x000fea0000300000 */
.L_x_30:
[----:B------:R-:W-:Y:S05]  /*1e80*/  BSYNC.RECONVERGENT B0 ;  /* 0x0000000000007941 */ /* 0x000fea0003800200 */
.L_x_29:
[----:B------:R-:W-:Y:S01]  /*1e90*/  UIADD3 UR4, UPT, UPT, UR6, 0x1, URZ ;  /* 0x0000000106047890 */ /* 0x000fe2000fffe0ff */
[----:B------:R-:W-:Y:S01]  /*1ea0*/  BSSY.RECONVERGENT B0, `(.L_x_31) ;  /* 0x000002c000007945 */ /* 0x000fe20003800200 */
[----:B------:R-:W-:Y:S02]  /*1eb0*/  ELECT P0, URZ, PT ;  /* 0x0000000000ff782f */ /* 0x000fe40003800000 */
[----:B------:R-:W-:-:S04]  /*1ec0*/  UISETP.NE.AND UP0, UPT, UR4, 0x6, UPT ;  /* 0x000000060400788c */ /* 0x000fc8000bf05270 */
[----:B------:R-:W-:Y:S02]  /*1ed0*/  USEL UR5, URZ, 0x1, UP0 ;  /* 0x00000001ff057887 */ /* 0x000fe40008000000 */
[----:B------:R-:W-:-:S04]  /*1ee0*/  USEL UR22, UR4, URZ, UP0 ;  /* 0x000000ff04167287 */ /* 0x000fc80008000000 */
[----:B------:R-:W-:Y:S01]  /*1ef0*/  ULEA UR4, UR22, UR21, 0x3 ;  /* 0x0000001516047291 */ /* 0x000fe2000f8e18ff */
[----:B------:R-:W-:-:S04]  /*1f00*/  LOP3.LUT R12, R12, UR5, RZ, 0x3c, !PT ;  /* 0x000000050c0c7c12 */ /* 0x000fc8000f8e3cff */
[----:B-1----:R-:W-:-:S04]  /*1f10*/  SHF.L.U32 R0, R12, 0x1f, RZ ;  /* 0x0000001f0c007819 */ /* 0x002fc800000006ff */
[----:B------:R1:W3:Y:S01]  /*1f20*/  SYNCS.PHASECHK.TRANS64.TRYWAIT P1, [UR4+0x30], R0 ;  /* 0x00003000ff0075a7 */ /* 0x0002e20008021104 */
[----:B------:R-:W-:Y:S05]  /*1f30*/  @!P0 BRA `(.L_x_32) ;  /* 0x0000000000888947 */ /* 0x000fea0003800000 */
[----:B------:R-:W-:Y:S02]  /*1f40*/  USHF.L.U32 UR7, UR6, 0xc, URZ ;  /* 0x0000000c06077899 */ /* 0x000fe400080006ff */
[----:B------:R-:W-:Y:S02]  /*1f50*/  UIADD3 UR4, UP1, UPT, UR44, 0x80, URZ ;  /* 0x000000802c047890 */ /* 0x000fe4000ff3e0ff */
[----:B------:R-:W-:Y:S02]  /*1f60*/  ULOP3.LUT UR24, UR7, UR39, URZ, 0xfc, !UPT ;  /* 0x0000002707187292 */ /* 0x000fe4000f8efcff */
[----:B------:R-:W-:Y:S02]  /*1f70*/  ULOP3.LUT UR8, UR7, UR38, URZ, 0xfc, !UPT ;  /* 0x0000002607087292 */ /* 0x000fe4000f8efcff */
[----:B------:R-:W-:Y:S02]  /*1f80*/  ULEA UR24, UR24, UR21, 0x2 ;  /* 0x0000001518187291 */ /* 0x000fe4000f8e10ff */
[----:B------:R-:W-:-:S02]  /*1f90*/  USHF.L.U32 UR34, UR13, 0x6, URZ ;  /* 0x000000060d227899 */ /* 0x000fc400080006ff */
[----:B------:R-:W-:Y:S02]  /*1fa0*/  UIADD3 UR14, UP0, UPT, UR44, 0x180, URZ ;  /* 0x000001802c0e7890 */ /* 0x000fe4000ff1e0ff */
[----:B------:R-:W-:Y:S02]  /*1fb0*/  ULEA UR8, UR8, UR21, 0x2 ;  /* 0x0000001508087291 */ /* 0x000fe4000f8e10ff */
[----:B------:R-:W-:Y:S02]  /*1fc0*/  UIADD3.X UR5, UPT, UPT, URZ, UR45, URZ, UP1, !UPT ;  /* 0x0000002dff057290 */ /* 0x000fe40008ffe4ff */
[----:B------:R-:W-:Y:S02]  /*1fd0*/  UIADD3 UR32, UPT, UPT, UR24, 0x6800, URZ ;  /* 0x0000680018207890 */ /* 0x000fe4000fffe0ff */
[----:B------:R-:W-:Y:S02]  /*1fe0*/  UPRMT UR7, URZ, 0x5410, UR30 ;  /* 0x00005410ff077896 */ /* 0x000fe4000800001e */
[----:B------:R-:W-:-:S02]  /*1ff0*/  UIADD3 UR26, UPT, UPT, UR34, 0x20, URZ ;  /* 0x00000020221a7890 */ /* 0x000fc4000fffe0ff */
[----:B------:R-:W-:Y:S02]  /*2000*/  UIADD3 UR24, UPT, UPT, UR24, 0x8800, URZ ;  /* 0x0000880018187890 */ /* 0x000fe4000fffe0ff */
[----:B------:R-:W-:Y:S02]  /*2010*/  UIADD3.X UR15, UPT, UPT, URZ, UR45, URZ, UP0, !UPT ;  /* 0x0000002dff0f7290 */ /* 0x000fe400087fe4ff */
[----:B------:R-:W-:Y:S02]  /*2020*/  UIADD3 UR16, UPT, UPT, UR8, 0x1e800, URZ ;  /* 0x0001e80008107890 */ /* 0x000fe4000fffe0ff */
[----:B------:R-:W-:Y:S02]  /*2030*/  UPRMT UR23, URZ, 0x5410, UR29 ;  /* 0x00005410ff177896 */ /* 0x000fe4000800001d */
[----:B------:R-:W-:Y:S01]  /*2040*/  UIADD3 UR8, UPT, UPT, UR8, 0x20800, URZ ;  /* 0x0002080008087890 */ /* 0x000fe2000fffe0ff */
[----:B------:R-:W-:Y:S01]  /*2050*/  UMOV UR40, 0x0 ;  /* 0x0000000000287882 */ /* 0x000fe20000000000 */
[----:B------:R-:W-:Y:S01]  /*2060*/  UMOV UR41, 0x10000000 ;  /* 0x1000000000297882 */ /* 0x000fe20000000000 */
[----:B------:R-:W-:Y:S01]  /*2070*/  UMOV UR25, UR33 ;  /* 0x0000002100197c82 */ /* 0x000fe20008000000 */
[----:B------:R-:W-:Y:S01]  /*2080*/  UMOV UR27, UR35 ;  /* 0x00000023001b7c82 */ /* 0x000fe20008000000 */
[----:B------:R-:W-:Y:S01]  /*2090*/  UMOV UR28, UR36 ;  /* 0x00000024001c7c82 */ /* 0x000fe20008000000 */
[----:B------:R-:W-:Y:S01]  /*20a0*/  UMOV UR17, UR33 ;  /* 0x0000002100117c82 */ /* 0x000fe20008000000 */
[----:B------:R-:W-:Y:S01]  /*20b0*/  UMOV UR20, UR36 ;  /* 0x0000002400147c82 */ /* 0x000fe20008000000 */
[----:B------:R-:W-:Y:S01]  /*20c0*/  UMOV UR18, UR34 ;  /* 0x0000002200127c82 */ /* 0x000fe20008000000 */
[----:B------:R4:W-:Y:S01]  /*20d0*/  UTMALDG.3D.MULTICAST [UR32], [UR4], UR7, desc[UR40] ;  /* 0x00002820040073b4 */ /* 0x0009e20008011807 */
[----:B------:R-:W-:Y:S01]  /*20e0*/  UMOV UR9, UR33 ;  /* 0x0000002100097c82 */ /* 0x000fe20008000000 */
[----:B------:R-:W-:Y:S01]  /*20f0*/  UMOV UR11, UR19 ;  /* 0x00000013000b7c82 */ /* 0x000fe20008000000 */
[----:B------:R-:W-:Y:S01]  /*2100*/  UMOV UR12, UR36 ;  /* 0x00000024000c7c82 */ /* 0x000fe20008000000 */
[----:B------:R-:W-:Y:S01]  /*2110*/  UMOV UR10, UR26 ;  /* 0x0000001a000a7c82 */ /* 0x000fe20008000000 */
[----:B------:R4:W-:Y:S01]  /*2120*/  UTMALDG.3D.MULTICAST [UR24], [UR4], UR7, desc[UR40] ;  /* 0x00002818040073b4 */ /* 0x0009e20008011807 */
[----:B------:R4:W-:Y:S01]  /*2130*/  UTMALDG.3D.MULTICAST [UR16], [UR14], UR23, desc[UR40] ;  /* 0x000028100e0073b4 */ /* 0x0009e20008011817 */
[----:B------:R4:W-:Y:S02]  /*2140*/  UTMALDG.3D.MULTICAST [UR8], [UR14], UR23, desc[UR40] ;  /* 0x000028080e0073b4 */ /* 0x0009e40008011817 */
[----:B----4-:R-:W-:Y:S01]  /*2150*/  NOP ;  /* 0x0000000000007918 */ /* 0x010fe20000000000 */
.L_x_32:
[----:B------:R-:W-:Y:S05]  /*2160*/  BSYNC.RECONVERGENT B0 ;  /* 0x0000000000007941 */ /* 0x000fea0003800200 */
.L_x_31:
[----:B------:R-:W-:Y:S01]  /*2170*/  UIADD3 UR13, UPT, UPT, UR13, 0x1, URZ ;  /* 0x000000010d0d7890 */ /* 0x000fe2000fffe0ff */
[----:B------:R-:W-:Y:S01]  /*2180*/  UMOV UR6, UR22 ;  /* 0x0000001600067c82 */ /* 0x000fe20008000000 */
[----:B------:R-:W-:Y:S02]  /*2190*/  UMOV UR7, UR31 ;  /* 0x0000001f00077c82 */ /* 0x000fe40008000000 */
[----:B------:R-:W-:-:S09]  /*21a0*/  UISETP.NE.AND UP0, UPT, UR13, UR31, UPT ;  /* 0x0000001f0d00728c */ /* 0x000fd2000bf05270 */
[----:B------:R-:W-:Y:S05]  /*21b0*/  BRA.U UP0, `(.L_x_33) ;  /* 0xfffffff900f87547 */ /* 0x000fea000b83ffff */
.L_x_25:
[----:B------:R-:W-:Y:S01]  /*21c0*/  ULEA UR4, UR22, UR21, 0x3 ;  /* 0x0000001516047291 */ /* 0x000fe2000f8e18ff */
[----:B-1----:R-:W-:Y:S01]  /*21d0*/  SHF.L.U32 R0, R12, 0x1f, RZ ;  /* 0x0000001f0c007819 */ /* 0x002fe200000006ff */
[----:B------:R-:W-:Y:S01]  /*21e0*/  @!P2 SYNCS.ARRIVE.TRANS64.A1T0 RZ, [UR21+0x98], RZ ;  /* 0x000098ffffffa9a7 */ /* 0x000fe20008100015 */
[----:B------:R-:W-:-:S06]  /*21f0*/  UISETP.GT.AND UP0, UPT, UR50, UR49, UPT ;  /* 0x000000313200728c */ /* 0x000fcc000bf04270 */
[----:B--23--:R1:W2:Y:S03]  /*2200*/  SYNCS.PHASECHK.TRANS64.TRYWAIT P1, [UR4+0x30], R0 ;  /* 0x00003000ff0075a7 */ /* 0x00c2a60008021104 */
[----:B------:R-:W-:Y:S05]  /*2210*/  BRA.U !UP0, `(.L_x_34) ;  /* 0x00000005080c7547 */ /* 0x000fea000b800000 */
[----:B------:R-:W-:Y:S01]  /*2220*/  UIADD3 UR23, UPT, UPT, UR52, UR7, URZ ;  /* 0x0000000734177290 */ /* 0x000fe2000fffe0ff */
[----:B------:R-:W-:-:S11]  /*2230*/  UMOV UR6, UR22 ;  /* 0x0000001600067c82 */ /* 0x000fd60008000000 */
.L_x_42:
[----:B------:R-:W-:Y:S01]  /*2240*/  ULEA UR33, UR6, UR21, 0x3 ;  /* 0x0000001506217291 */ /* 0x000fe2000f8e18ff */
[----:B--2---:R-:W-:Y:S01]  /*2250*/  @!P4 MOV R2, 0x8000 ;  /* 0x000080000002c802 */ /* 0x004fe20000000f00 */
[----:B--23--:R-:W-:Y:S10]  /*2260*/  @P1 BRA `(.L_x_35) ;  /* 0x00000000000c1947 */ /* 0x00cff40003800000 */
[----:B------:R-:W-:-:S04]  /*2270*/  SHF.L.U32 R3, R12, 0x1f, RZ ;  /* 0x0000001f0c037819 */ /* 0x000fc800000006ff */
[----:B------:R-:W2:Y:S02]  /*2280*/  SYNCS.PHASECHK.TRANS64.TRYWAIT P0, [UR33+0x30], R3 ;  /* 0x00003003ff0075a7 */ /* 0x000ea40008001121 */
[----:B--2---:R-:W-:Y:S05]  /*2290*/  @!P0 BRA `(.L_x_36) ;  /* 0x0000005800b08947 */ /* 0x004fea0003800000 */
.L_x_35:
[----:B------:R2:W-:Y:S01]  /*22a0*/  @!P4 SYNCS.ARRIVE.TRANS64 RZ, [UR33], R2 ;  /* 0x00000002ffffc9a7 */ /* 0x0005e20008000021 */
[----:B------:R-:W-:-:S04]  /*22b0*/  ULOP3.LUT UR4, UR37, 0x2, URZ, 0xfc, !UPT ;  /* 0x0000000225047892 */ /* 0x000fc8000f8efcff */
[----:B------:R-:W-:-:S09]  /*22c0*/  UISETP.NE.AND UP0, UPT, UR4, 0x2, UPT ;  /* 0x000000020400788c */ /* 0x000fd2000bf05270 */
[----:B------:R-:W-:Y:S05]  /*22d0*/  BRA.U UP0, `(.L_x_37) ;  /* 0x0000000100047547 */ /* 0x000fea000b800000 */
[----:B------:R-:W-:Y:S05]  /*22e0*/  BPT.TRAP 0x1 ;  /* 0x000000040000795c */ /* 0x000fea0000300000 */
.L_x_37:
[----:B------:R-:W-:Y:S04]  /*22f0*/  BSSY.RECONVERGENT B0, `(.L_x_38) ;  /* 0x0000003000007945 */ /* 0x000fe80003800200 */
[----:B------:R-:W-:Y:S05]  /*2300*/  @P3 BRA `(.L_x_39) ;  /* 0x0000000000043947 */ /* 0x000fea0003800000 */
[----:B------:R-:W-:Y:S05]  /*2310*/  BPT.TRAP 0x1 ;  /* 0x000000040000795c */ /* 0x000fea0000300000 */
.L_x_39:
[----:B------:R-:W-:Y:S05]  /*2320*/  BSYNC.RECONVERGENT B0 ;  /* 0x0000000000007941 */ /* 0x000fea0003800200 */
.L_x_38:
        /* <DEDUP_REMOVED lines=33> */
[----:B------:R-:W-:Y:S01]  /*2540*/  UTMALDG.3D.MULTICAST [UR32], [UR4], UR10, desc[UR40] ;  /* 0x00002820040073b4 */ /* 0x000fe2000801180a */
[----:B------:R-:W-:Y:S01]  /*2550*/  UMOV UR17, UR33 ;  /* 0x0000002100117c82 */ /* 0x000fe20008000000 */
[----:B------:R-:W-:Y:S01]  /*2560*/  UMOV UR20, UR36 ;  /* 0x0000002400147c82 */ /* 0x000fe20008000000 */
[----:B------:R-:W-:Y:S01]  /*2570*/  UMOV UR18, UR34 ;  /* 0x0000002200127c82 */ /* 0x000fe20008000000 */
[----:B------:R-:W-:Y:S01]  /*2580*/  UMOV UR9, UR33 ;  /* 0x0000002100097c82 */ /* 0x000fe20008000000 */
[----:B------:R-:W-:Y:S01]  /*2590*/  UMOV UR11, UR19 ;  /* 0x00000013000b7c82 */ /* 0x000fe20008000000 */
[----:B------:R-:W-:Y:S01]  /*25a0*/  UMOV UR12, UR36 ;  /* 0x00000024000c7c82 */ /* 0x000fe20008000000 */
[----:B------:R4:W-:Y:S01]  /*25b0*/  UTMALDG.3D.MULTICAST [UR24], [UR4], UR10, desc[UR40] ;  /* 0x00002818040073b4 */ /* 0x0009e2000801180a */
[----:B------:R1:W-:Y:S01]  /*25c0*/  UTMALDG.3D.MULTICAST [UR16], [UR14], UR13, desc[UR40] ;  /* 0x000028100e0073b4 */ /* 0x0003e2000801180d */
[----:B----4-:R-:W-:-:S02]  /*25d0*/  UMOV UR10, UR26 ;  /* 0x0000001a000a7c82 */ /* 0x010fc40008000000 */
[----:B------:R1:W-:Y:S02]  /*25e0*/  UTMALDG.3D.MULTICAST [UR8], [UR14], UR13, desc[UR40] ;  /* 0x000028080e0073b4 */ /* 0x0003e4000801180d */
[----:B-1----:R-:W-:Y:S01]  /*25f0*/  NOP ;  /* 0x0000000000007918 */ /* 0x002fe20000000000 */
.L_x_41:
[----:B------:R-:W-:Y:S05]  /*2600*/  BSYNC.RECONVERGENT B0 ;  /* 0x0000000000007941 */ /* 0x000fea0003800200 */
.L_x_40:
[----:B------:R-:W-:Y:S01]  /*2610*/  UIADD3 UR7, UPT, UPT, UR7, 0x1, URZ ;  /* 0x0000000107077890 */ /* 0x000fe2000fffe0ff */
[----:B------:R-:W-:-:S03]  /*2620*/  UMOV UR6, UR22 ;  /* 0x0000001600067c82 */ /* 0x000fc60008000000 */
[----:B------:R-:W-:-:S09]  /*2630*/  UISETP.NE.AND UP0, UPT, UR7, UR23, UPT ;  /* 0x000000170700728c */ /* 0x000fd2000bf05270 */
[----:B------:R-:W-:Y:S05]  /*2640*/  BRA.U UP0, `(.L_x_42) ;  /* 0xfffffff900fc7547 */ /* 0x000fea000b83ffff */
.L_x_34:
[C---:B------:R-:W-:Y:S01]  /*2650*/  LEA R3, R11.reuse, UR21, 0x3 ;  /* 0x000000150b037c11 */ /* 0x040fe2000f8e18ff */
[----:B------:R-:W-:Y:S01]  /*2660*/  NOP ;  /* 0x0000000000007918 */ /* 0x000fe20000000000 */
[----:B-1----:R-:W-:Y:S02]  /*2670*/  SHF.L.U32 R0, R10, 0x1f, RZ ;  /* 0x0000001f0a007819 */ /* 0x002fe400000006ff */
[----:B------:R-:W-:Y:S02]  /*2680*/  LEA R4, R11, UR21, 0x4 ;  /* 0x000000150b047c11 */ /* 0x000fe4000f8e20ff */
[----:B------:R-:W1:Y:S02]  /*2690*/  SYNCS.PHASECHK.TRANS64.TRYWAIT P0, [R3+URZ+0xa0], R0 ;  /* 0x0000a000030075a7 */ /* 0x000e6400080011ff */
[----:B-1----:R-:W-:Y:S05]  /*26a0*/  @!P0 BRA `(.L_x_43) ;  /* 0x0000005400c48947 */ /* 0x002fea0003800000 */
.L_x_131:
[----:B------:R-:W4:Y:S01]  /*26b0*/  LDS.128 R4, [R4+0x130] ;  /* 0x0001300004047984 */ /* 0x000f220000000c00 */
[----:B------:R-:W-:Y:S01]  /*26c0*/  UISETP.GE.AND UP0, UPT, UR42, 0x1, UPT ;  /* 0x000000012a00788c */ /* 0x000fe2000bf06270 */
[----:B------:R-:W-:Y:S01]  /*26d0*/  @!PT LDS RZ, [RZ] ;  /* 0x00000000fffff984 */ /* 0x000fe20000000800 */
[----:B------:R-:W-:Y:S01]  /*26e0*/  @!PT LDS RZ, [RZ] ;  /* 0x00000000fffff984 */ /* 0x000fe20000000800 */
[----:B------:R-:W-:Y:S01]  /*26f0*/  @!PT LDS RZ, [RZ] ;  /* 0x00000000fffff984 */ /* 0x000fe20000000800 */
[----:B------:R-:W-:Y:S01]  /*2700*/  @!PT LDS RZ, [RZ] ;  /* 0x00000000fffff984 */ /* 0x000fe20000000800 */
[----:B------:R1:W-:Y:S06]  /*2710*/  MEMBAR.ALL.CTA ;  /* 0x0000000000007992 */ /* 0x0003ec0000008000 */
[----:B-1----:R-:W1:Y:S01]  /*2720*/  FENCE.VIEW.ASYNC.S ;  /* 0x00000000000073c6 */ /* 0x002e620000000000 */
[----:B----4-:R-:W-:-:S13]  /*2730*/  LOP3.LUT P0, RZ, R6, 0x1, RZ, 0xc0, !PT ;  /* 0x0000000106ff7812 */ /* 0x010fda000780c0ff */
[----:B-1----:R-:W-:Y:S01]  /*2740*/  VOTEU.ANY UP1, P0 ;  /* 0x0000000000ff7886 */ /* 0x002fe20000020100 */
[----:B------:R-:W-:-:S13]  /*2750*/  PLOP3.LUT P0, PT, PT, PT, UP1, 0x80, 0x8 ;  /* 0x000000000008781c */ /* 0x000fda0003f0f018 */
[----:B------:R-:W-:Y:S02]  /*2760*/  @P0 LOP3.LUT R0, R5, 0xffff, RZ, 0xc0, !PT ;  /* 0x0000ffff05000812 */ /* 0x000fe400078ec0ff */
[----:B--2---:R-:W-:Y:S02]  /*2770*/  @P0 MOV R2, R4 ;  /* 0x0000000400020202 */ /* 0x004fe40000000f00 */
[----:B------:R-:W-:Y:S01]  /*2780*/  @P0 R2UR UR5, R0 ;  /* 0x00000000000502ca */ /* 0x000fe200000e0000 */
[----:B------:R-:W-:Y:S01]  /*2790*/  VIADD R0, R3, 0xb0 ;  /* 0x000000b003007836 */ /* 0x000fe20000000000 */
[----:B------:R-:W-:Y:S02]  /*27a0*/  @P0 SHF.R.U32.HI R4, RZ, 0x10, R5 ;  /* 0x00000010ff040819 */ /* 0x000fe40000011605 */
[----:B------:R-:W-:Y:S02]  /*27b0*/  @P0 R2UR UR6, R2 ;  /* 0x00000000020602ca */ /* 0x000fe400000e0000 */
[----:B------:R-:W-:-:S02]  /*27c0*/  PRMT R0, RZ, 0x654, R0 ;  /* 0x00000654ff007816 */ /* 0x000fc40000000000 */
[----:B------:R-:W-:Y:S02]  /*27d0*/  @P0 R2UR UR4, R4 ;  /* 0x00000000040402ca */ /* 0x000fe400000e0000 */
[----:B------:R1:W-:Y:S03]  /*27e0*/  SYNCS.ARRIVE.TRANS64.RED.A1T0 RZ, [R0+URZ], RZ ;  /* 0x000000ff00ff79a7 */ /* 0x0003e600081004ff */
[----:B------:R-:W-:-:S04]  /*27f0*/  @UP1 UMOV UR43, UR5 ;  /* 0x00000005002b1c82 */ /* 0x000fc80008000000 */
[----:B------:R-:W-:-:S04]  /*2800*/  @UP1 UMOV UR46, UR6 ;  /* 0x00000006002e1c82 */ /* 0x000fc80008000000 */
[----:B------:R-:W-:Y:S01]  /*2810*/  @UP1 UMOV UR36, UR4 ;  /* 0x0000000400241c82 */ /* 0x000fe20008000000 */
[----:B------:R-:W-:Y:S05]  /*2820*/  BRA.U !UP0, `(.L_x_44) ;  /* 0x0000000108d47547 */ /* 0x000fea000b800000 */
[----:B------:R-:W2:Y:S01]  /*2830*/  LDCU.128 UR12, c[0x0][0xb10] ;  /* 0x00016200ff0c77ac */ /* 0x000ea20008000c00 */
[----:B------:R-:W4:Y:S01]  /*2840*/  LDCU UR23, c[0x0][0xb20] ;  /* 0x00016400ff1777ac */ /* 0x000f220008000800 */
[----:B------:R-:W3:Y:S01]  /*2850*/  LDCU UR20, c[0x0][0xb0c] ;  /* 0x00016180ff1477ac */ /* 0x000ee20008000800 */
[----:B------:R-:W1:Y:S01]  /*2860*/  LDCU.64 UR8, c[0x0][0xb28] ;  /* 0x00016500ff0877ac */ /* 0x000e620008000a00 */
[----:B------:R-:W-:Y:S02]  /*2870*/  UISETP.NE.AND UP3, UPT, UR42, 0x1, UPT ;  /* 0x000000012a00788c */ /* 0x000fe4000bf65270 */
[----:B--2---:R-:W-:Y:S02]  /*2880*/  UIMAD.WIDE.U32 UR6, UR47, UR15, URZ ;  /* 0x0000000f2f0672a5 */ /* 0x004fe4000f8e00ff */
[----:B------:R-:W-:Y:S02]  /*2890*/  UIMAD.WIDE.U32 UR4, UR48, UR12, URZ ;  /* 0x0000000c300472a5 */ /* 0x000fe4000f8e00ff */
[----:B------:R-:W-:-:S02]  /*28a0*/  UISETP.NE.AND UP0, UPT, UR14, 0x1, UPT ;  /* 0x000000010e00788c */ /* 0x000fc4000bf05270 */
[----:B------:R-:W-:Y:S01]  /*28b0*/  UIMAD.WIDE.U32 UR18, UR43, UR15, URZ ;  /* 0x0000000f2b1272a5 */ /* 0x000fe2000f8e00ff */
[----:B------:R-:W-:Y:S02]  /*28c0*/  UMOV UR6, UR7 ;  /* 0x0000000700067c82 */ /* 0x000fe40008000000 */
[----:B------:R-:W-:Y:S01]  /*28d0*/  UMOV UR4, UR5 ;  /* 0x0000000500047c82 */ /* 0x000fe20008000000 */
[----:B----4-:R-:W-:Y:S02]  /*28e0*/  USHF.R.U32.HI UR6, URZ, UR23, UR6 ;  /* 0x00000017ff067299 */ /* 0x010fe40008011606 */
[----:B---3--:R-:W-:Y:S02]  /*28f0*/  UISETP.NE.AND UP2, UPT, UR20, 0x1, UPT ;  /* 0x000000011400788c */ /* 0x008fe4000bf45270 */
[----:B------:R-:W-:Y:S02]  /*2900*/  USHF.R.U32.HI UR4, URZ, UR13, UR4 ;  /* 0x0000000dff047299 */ /* 0x000fe40008011604 */
[----:B------:R-:W-:-:S02]  /*2910*/  USEL UR5, UR47, UR6, !UP0 ;  /* 0x000000062f057287 */ /* 0x000fc4000c000000 */
[----:B------:R-:W-:Y:S02]  /*2920*/  USEL UR6, UR48, UR4, !UP2 ;  /* 0x0000000430067287 */ /* 0x000fe4000d000000 */
[----:B-1----:R-:W-:Y:S01]  /*2930*/  UIMAD.WIDE.U32 UR10, UR5, UR8, URZ ;  /* 0x00000008050a72a5 */ /* 0x002fe2000f8e00ff */
[----:B------:R-:W-:Y:S01]  /*2940*/  UMOV UR4, UR19 ;  /* 0x0000001300047c82 */ /* 0x000fe20008000000 */
[----:B------:R-:W-:Y:S02]  /*2950*/  UIMAD.WIDE.U32 UR16, UR46, UR12, URZ ;  /* 0x0000000c2e1072a5 */ /* 0x000fe4000f8e00ff */
[----:B------:R-:W-:-:S03]  /*2960*/  UIMAD.WIDE.U32 UR18, UR6, UR8, URZ ;  /* 0x00000008061272a5 */ /* 0x000fc6000f8e00ff */
[----:B------:R-:W-:Y:S01]  /*2970*/  UMOV UR10, UR11 ;  /* 0x0000000b000a7c82 */ /* 0x000fe20008000000 */
[----:B------:R-:W-:Y:S02]  /*2980*/  USHF.R.U32.HI UR4, URZ, UR23, UR4 ;  /* 0x00000017ff047299 */ /* 0x000fe40008011604 */
[----:B------:R-:W-:Y:S01]  /*2990*/  @UP3 USHF.R.U32.HI UR5, URZ, UR9, UR10 ;  /* 0x00000009ff053299 */ /* 0x000fe2000801160a */
[----:B------:R-:W-:Y:S01]  /*29a0*/  UMOV UR16, UR17 ;  /* 0x0000001100107c82 */ /* 0x000fe20008000000 */
[----:B------:R-:W-:Y:S01]  /*29b0*/  UMOV UR18, UR19 ;  /* 0x0000001300127c82 */ /* 0x000fe20008000000 */
[----:B------:R-:W-:Y:S02]  /*29c0*/  USHF.R.U32.HI UR13, URZ, UR13, UR16 ;  /* 0x0000000dff0d7299 */ /* 0x000fe40008011610 */
[----:B------:R-:W-:Y:S02]  /*29d0*/  USEL UR4, UR43, UR4, !UP0 ;  /* 0x000000042b047287 */ /* 0x000fe4000c000000 */
[----:B------:R-:W-:-:S02]  /*29e0*/  @UP3 USHF.R.U32.HI UR6, URZ, UR9, UR18 ;  /* 0x00000009ff063299 */ /* 0x000fc40008011612 */
[----:B------:R-:W-:Y:S02]  /*29f0*/  UIMAD UR7, UR42, UR5, URZ ;  /* 0x000000052a0772a4 */ /* 0x000fe4000f8e02ff */
[----:B------:R-:W-:Y:S02]  /*2a00*/  USEL UR5, UR46, UR13, !UP2 ;  /* 0x0000000d2e057287 */ /* 0x000fe4000d000000 */
[----:B------:R-:W-:Y:S02]  /*2a10*/  UIMAD UR10, UR42, UR6, URZ ;  /* 0x000000062a0a72a4 */ /* 0x000fe4000f8e02ff */
[----:B------:R-:W-:Y:S02]  /*2a20*/  UISETP.GE.AND UP0, UPT, UR4, UR7, UPT ;  /* 0x000000070400728c */ /* 0x000fe4000bf06270 */
[----:B------:R-:W-:Y:S02]  /*2a30*/  UIMAD.WIDE.U32 UR12, UR4, UR8, URZ ;  /* 0x00000008040c72a5 */ /* 0x000fe4000f8e00ff */
[----:B------:R-:W-:-:S02]  /*2a40*/  UISETP.GE.OR UP0, UPT, UR5, UR10, UP0 ;  /* 0x0000000a0500728c */ /* 0x000fc40008706670 */
        /* <DEDUP_REMOVED lines=19> */
.L_x_44:
[----:B------:R-:W2:Y:S02]  /*2b80*/  LDCU UR4, c[0x0][0xb30] ;  /* 0x00016600ff0477ac */ /* 0x000ea40008000800 */
[----:B--2---:R-:W-:-:S09]  /*2b90*/  UISETP.NE.AND UP0, UPT, UR4, 0x1, UPT ;  /* 0x000000010400788c */ /* 0x004fd2000bf05270 */
[----:B------:R-:W-:Y:S05]  /*2ba0*/  BRA.U UP0, `(.L_x_45) ;  /* 0x0000000100447547 */ /* 0x000fea000b800000 */
[----:B------:R-:W2:Y:S01]  /*2bb0*/  LDCU.128 UR8, c[0x0][0xb10] ;  /* 0x00016200ff0877ac */ /* 0x000ea20008000c00 */
[----:B------:R-:W4:Y:S01]  /*2bc0*/  LDCU UR12, c[0x0][0xb0c] ;  /* 0x00016180ff0c77ac */ /* 0x000f220008000800 */
[----:B------:R-:W1:Y:S01]  /*2bd0*/  LDCU UR13, c[0x0][0xb20] ;  /* 0x00016400ff0d77ac */ /* 0x000e620008000800 */
[----:B--2---:R-:W-:Y:S02]  /*2be0*/  UIMAD.WIDE.U32 UR6, UR46, UR8, URZ ;  /* 0x000000082e0672a5 */ /* 0x004fe4000f8e00ff */
[----:B------:R-:W-:Y:S02]  /*2bf0*/  UIMAD.WIDE.U32 UR4, UR43, UR11, URZ ;  /* 0x0000000b2b0472a5 */ /* 0x000fe4000f8e00ff */
[----:B----4-:R-:W-:Y:S02]  /*2c00*/  UISETP.NE.AND UP2, UPT, UR12, 0x1, UPT ;  /* 0x000000010c00788c */ /* 0x010fe4000bf45270 */
[----:B------:R-:W-:Y:S01]  /*2c10*/  UISETP.NE.AND UP0, UPT, UR10, 0x1, UPT ;  /* 0x000000010a00788c */ /* 0x000fe2000bf05270 */
[----:B------:R-:W-:-:S02]  /*2c20*/  UMOV UR6, UR7 ;  /* 0x0000000700067c82 */ /* 0x000fc40008000000 */
[----:B------:R-:W-:Y:S01]  /*2c30*/  UMOV UR4, UR5 ;  /* 0x0000000500047c82 */ /* 0x000fe20008000000 */
[----:B------:R-:W-:Y:S02]  /*2c40*/  USHF.R.U32.HI UR9, URZ, UR9, UR6 ;  /* 0x00000009ff097299 */ /* 0x000fe40008011606 */
[----:B-1----:R-:W-:Y:S02]  /*2c50*/  USHF.R.U32.HI UR4, URZ, UR13, UR4 ;  /* 0x0000000dff047299 */ /* 0x002fe40008011604 */
[----:B------:R-:W-:Y:S02]  /*2c60*/  USEL UR5, UR46, UR9, !UP2 ;  /* 0x000000092e057287 */ /* 0x000fe4000d000000 */
[----:B------:R-:W-:-:S04]  /*2c70*/  USEL UR4, UR43, UR4, !UP0 ;  /* 0x000000042b047287 */ /* 0x000fc8000c000000 */
[----:B------:R-:W-:Y:S02]  /*2c80*/  UIADD3 UR6, UPT, UPT, UR5, -UR4, URZ ;  /* 0x8000000405067290 */ /* 0x000fe4000fffe0ff */
[----:B------:R-:W-:Y:S02]  /*2c90*/  UIADD3 UR4, UPT, UPT, -UR5, UR4, URZ ;  /* 0x0000000405047290 */ /* 0x000fe4000fffe1ff */
[----:B------:R-:W-:Y:S02]  /*2ca0*/  UIMAD UR43, UR6, UR10, UR43 ;  /* 0x0000000a062b72a4 */ /* 0x000fe4000f8e022b */
[----:B------:R-:W-:-:S12]  /*2cb0*/  UIMAD UR46, UR4, UR12, UR46 ;  /* 0x0000000c042e72a4 */ /* 0x000fd8000f8e022e */
.L_x_45:
[----:B------:R-:W-:Y:S01]  /*2cc0*/  VIADD R11, R11, 0x1 ;  /* 0x000000010b0b7836 */ /* 0x000fe20000000000 */
[----:B------:R-:W-:Y:S02]  /*2cd0*/  R2UR UR5, R59 ;  /* 0x000000003b0572ca */ /* 0x000fe400000e0000 */
[----:B------:R-:W-:Y:S02]  /*2ce0*/  R2UR UR4, R58 ;  /* 0x000000003a0472ca */ /* 0x000fe400000e0000 */
[C---:B------:R-:W-:Y:S02]  /*2cf0*/  ISETP.NE.AND P0, PT, R11.reuse, 0x2, PT ;  /* 0x000000020b00780c */ /* 0x040fe40003f05270 */
[----:B------:R-:W-:Y:S02]  /*2d00*/  PLOP3.LUT P2, PT, PT, PT, PT, 0x80, 0x8 ;  /* 0x000000000008781c */ /* 0x000fe40003f4f070 */
[----:B-1----:R-:W-:Y:S02]  /*2d10*/  SEL R0, RZ, 0x1, P0 ;  /* 0x00000001ff007807 */ /* 0x002fe40000000000 */
[----:B------:R-:W-:-:S02]  /*2d20*/  SEL R11, R11, RZ, P0 ;  /* 0x000000ff0b0b7207 */ /* 0x000fc40000000000 */
[----:B------:R-:W-:Y:S01]  /*2d30*/  LOP3.LUT R10, R10, R0, RZ, 0x3c, !PT ;  /* 0x000000000a0a7212 */ /* 0x000fe200078e3cff */
[----:B------:R-:W-:Y:S02]  /*2d40*/  UIADD3 UR25, UPT, UPT, UR46, UR5, URZ ;  /* 0x000000052e197290 */ /* 0x000fe4000fffe0ff */
[----:B------:R-:W-:Y:S01]  /*2d50*/  UIADD3 UR26, UPT, UPT, UR43, UR4, URZ ;  /* 0x000000042b1a7290 */ /* 0x000fe2000fffe0ff */
[----:B------:R-:W-:Y:S11]  /*2d60*/  BRA.U UP1, `(.L_x_46) ;  /* 0xffffffed01987547 */ /* 0x000ff6000b83ffff */
[----:B------:R-:W-:Y:S01]  /*2d70*/  UIADD3 UR21, UPT, UPT, UR21, 0x30, URZ ;  /* 0x0000003015157890 */ /* 0x000fe2000fffe0ff */
[----:B------:R-:W-:-:S03]  /*2d80*/  SHF.L.U32 R2, R12, 0x1f, RZ ;  /* 0x0000001f0c027819 */ /* 0x000fc600000006ff */
[----:B------:R-:W-:-:S09]  /*2d90*/  ULEA UR4, UR22, UR21, 0x3 ;  /* 0x0000001516047291 */ /* 0x000fd2000f8e18ff */
[----:B------:R-:W1:Y:S02]  /*2da0*/  SYNCS.PHASECHK.TRANS64.TRYWAIT P0, [UR4], R2 ;  /* 0x00000002ff0075a7 */ /* 0x000e640008001104 */
[----:B-1----:R-:W-:Y:S05]  /*2db0*/  @!P0 BRA `(.L_x_47) ;  /* 0x0000005000148947 */ /* 0x002fea0003800000 */
.L_x_133:
[----:B------:R-:W-:-:S04]  /*2dc0*/  UIADD3 UR4, UPT, UPT, UR22, 0x1, URZ ;  /* 0x0000000116047890 */ /* 0x000fc8000fffe0ff */
[----:B------:R-:W-:-:S04]  /*2dd0*/  UISETP.NE.AND UP0, UPT, UR4, 0x6, UPT ;  /* 0x000000060400788c */ /* 0x000fc8000bf05270 */
[----:B------:R-:W-:Y:S02]  /*2de0*/  USEL UR6, URZ, 0x1, UP0 ;  /* 0x00000001ff067887 */ /* 0x000fe40008000000 */
[----:B------:R-:W-:-:S04]  /*2df0*/  USEL UR4, UR4, URZ, UP0 ;  /* 0x000000ff04047287 */ /* 0x000fc80008000000 */
[----:B------:R-:W-:Y:S01]  /*2e00*/  ULEA UR5, UR4, UR21, 0x3 ;  /* 0x0000001504057291 */ /* 0x000fe2000f8e18ff */
[----:B-1----:R-:W-:-:S04]  /*2e10*/  LOP3.LUT R2, R12, UR6, RZ, 0x3c, !PT ;  /* 0x000000060c027c12 */ /* 0x002fc8000f8e3cff */
[----:B------:R-:W-:-:S04]  /*2e20*/  SHF.L.U32 R3, R2, 0x1f, RZ ;  /* 0x0000001f02037819 */ /* 0x000fc800000006ff */
[----:B------:R-:W1:Y:S02]  /*2e30*/  SYNCS.PHASECHK.TRANS64.TRYWAIT P0, [UR5], R3 ;  /* 0x00000003ff0075a7 */ /* 0x000e640008001105 */
[----:B-1----:R-:W-:Y:S05]  /*2e40*/  @!P0 BRA `(.L_x_48) ;  /* 0x0000005000088947 */ /* 0x002fea0003800000 */
.L_x_135:
[----:B------:R-:W-:-:S04]  /*2e50*/  UIADD3 UR4, UPT, UPT, UR4, 0x1, URZ ;  /* 0x0000000104047890 */ /* 0x000fc8000fffe0ff */
[----:B------:R-:W-:-:S04]  /*2e60*/  UISETP.NE.AND UP0, UPT, UR4, 0x6, UPT ;  /* 0x000000060400788c */ /* 0x000fc8000bf05270 */
[----:B------:R-:W-:Y:S02]  /*2e70*/  USEL UR6, URZ, 0x1, UP0 ;  /* 0x00000001ff067887 */ /* 0x000fe40008000000 */
[----:B------:R-:W-:-:S04]  /*2e80*/  USEL UR4, UR4, URZ, UP0 ;  /* 0x000000ff04047287 */ /* 0x000fc80008000000 */
[----:B------:R-:W-:Y:S01]  /*2e90*/  ULEA UR5, UR4, UR21, 0x3 ;  /* 0x0000001504057291 */ /* 0x000fe2000f8e18ff */
[----:B------:R-:W-:-:S04]  /*2ea0*/  LOP3.LUT R2, R2, UR6, RZ, 0x3c, !PT ;  /* 0x0000000602027c12 */ /* 0x000fc8000f8e3cff */
[----:B-1----:R-:W-:-:S04]  /*2eb0*/  SHF.L.U32 R3, R2, 0x1f, RZ ;  /* 0x0000001f02037819 */ /* 0x002fc800000006ff */
[----:B------:R-:W1:Y:S02]  /*2ec0*/  SYNCS.PHASECHK.TRANS64.TRYWAIT P0, [UR5], R3 ;  /* 0x00000003ff0075a7 */ /* 0x000e640008001105 */
[----:B-1----:R-:W-:Y:S05]  /*2ed0*/  @!P0 BRA `(.L_x_49) ;  /* 0x0000004c00fc8947 */ /* 0x002fea0003800000 */
.L_x_137:
        /* <DEDUP_REMOVED lines=9> */
.L_x_139:
        /* <DEDUP_REMOVED lines=9> */
.L_x_141:
[----:B------:R-:W-:-:S04]  /*3000*/  UIADD3 UR4, UPT, UPT, UR4, 0x1, URZ ;  /* 0x0000000104047890 */ /* 0x000fc8000fffe0ff */
[----:B------:R-:W-:-:S04]  /*3010*/  UISETP.NE.AND UP0, UPT, UR4, 0x6, UPT ;  /* 0x000000060400788c */ /* 0x000fc8000bf05270 */
[----:B------:R-:W-:Y:S02]  /*3020*/  USEL UR5, URZ, 0x1, UP0 ;  /* 0x00000001ff057887 */ /* 0x000fe40008000000 */
[----:B------:R-:W-:-:S04]  /*3030*/  USEL UR4, UR4, URZ, UP0 ;  /* 0x000000ff04047287 */ /* 0x000fc80008000000 */
[----:B------:R-:W-:Y:S01]  /*3040*/  ULEA UR4, UR4, UR21, 0x3 ;  /* 0x0000001504047291 */ /* 0x000fe2000f8e18ff */
[----:B------:R-:W-:-:S04]  /*3050*/  LOP3.LUT R2, R2, UR5, RZ, 0x3c, !PT ;  /* 0x0000000502027c12 */ /* 0x000fc8000f8e3cff */
[----:B------:R-:W-:Y:S01]  /*3060*/  SHF.L.U32 R2, R2, 0x1f, RZ ;  /* 0x0000001f02027819 */ /* 0x000fe200000006ff */
[----:B-1----:R-:W-:-:S07]  /*3070*/  IMAD.U32 R0, RZ, RZ, UR4 ;  /* 0x00000004ff007e24 */ /* 0x002fce000f8e00ff */
.L_x_52:
[----:B-1----:R1:W2:Y:S02]  /*3080*/  SYNCS.PHASECHK.TRANS64.TRYWAIT P0, [R0+URZ], R2 ;  /* 0x00000002000075a7 */ /* 0x0022a400080011ff */
[----:B--2---:R-:W-:Y:S05]  /*3090*/  @!P0 NANOSLEEP.SYNCS 0x989680 ;  /* 0x009896800000895d */ /* 0x004fea0003900000 */
[----:B------:R-:W2:Y:S02]  /*30a0*/  @!P0 SYNCS.PHASECHK.TRANS64 P0, [R0+URZ], R2 ;  /* 0x00000002000085a7 */ /* 0x000ea400080010ff */
[----:B--2---:R-:W-:Y:S05]  /*30b0*/  @P0 EXIT ;  /* 0x000000000000094d */ /* 0x004fea0003800000 */
[----:B------:R-:W-:Y:S05]  /*30c0*/  BRA `(.L_x_52) ;  /* 0xfffffffc00ec7947 */ /* 0x000fea000383ffff */
.L_x_22:
[----:B------:R-:W-:-:S04]  /*30d0*/  UISETP.NE.AND UP0, UPT, UR54, URZ, UPT ;  /* 0x000000ff3600728c */ /* 0x000fc8000bf05270 */
[----:B------:R-:W-:-:S09]  /*30e0*/  UISETP.NE.OR UP0, UPT, UR22, 0x1, UP0 ;  /* 0x000000011600788c */ /* 0x000fd20008705670 */
[----:B------:R-:W-:Y:S05]  /*30f0*/  BRA.U UP0, `(.L_x_53) ;  /* 0x0000000500487547 */ /* 0x000fea000b800000 */
[----:B------:R-:W-:Y:S01]  /*3100*/  ISETP.GE.U32.AND P2, PT, R0, 0x10, PT ;  /* 0x000000100000780c */ /* 0x000fe20003f46070 */
[----:B------:R-:W-:Y:S01]  /*3110*/  IMAD.MOV.U32 R12, RZ, RZ, 0x1 ;  /* 0x00000001ff0c7424 */ /* 0x000fe200078e00ff */
[----:B------:R-:W-:Y:S02]  /*3120*/  CS2R R10, SRZ ;  /* 0x00000000000a7805 */ /* 0x000fe4000001ff00 */
[----:B------:R-:W-:Y:S01]  /*3130*/  CS2R R8, SRZ ;  /* 0x0000000000087805 */ /* 0x000fe2000001ff00 */
[----:B------:R-:W-:Y:S01]  /*3140*/  UMOV UR6, 0x400 ;  /* 0x0000040000067882 */ /* 0x000fe20000000000 */
[----:B------:R-:W-:Y:S01]  /*3150*/  UMOV UR5, URZ ;  /* 0x000000ff00057c82 */ /* 0x000fe20008000000 */
[----:B------:R-:W-:-:S12]  /*3160*/  ULEA UR6, UR54, UR6, 0x18 ;  /* 0x0000000636067291 */ /* 0x000fd8000f8ec0ff */
.L_x_57:
[----:B------:R-:W-:Y:S02]  /*3170*/  LEA R2, R8, UR6, 0x3 ;  /* 0x0000000608027c11 */ /* 0x000fe4000f8e18ff */
[----:B------:R-:W-:-:S03]  /*3180*/  SHF.L.U32 R4, R9, 0x1f, RZ ;  /* 0x0000001f09047819 */ /* 0x000fc600000006ff */
[----:B------:R-:W-:Y:S01]  /*3190*/  VIADD R5, R2, 0x110 ;  /* 0x0000011002057836 */ /* 0x000fe20000000000 */
[----:B------:R-:W1:Y:S02]  /*31a0*/  SYNCS.PHASECHK.TRANS64.TRYWAIT P0, [R2+URZ+0x100], R4 ;  /* 0x00010004020075a7 */ /* 0x000e6400080011ff */
[----:B-1----:R-:W-:Y:S05]  /*31b0*/  @!P0 BRA `(.L_x_54) ;  /* 0x0000004c008c8947 */ /* 0x002fea0003800000 */
.L_x_142:
[----:B------:R-:W-:Y:S01]  /*31c0*/  ULEA UR4, UR5, UR6, 0x3 ;  /* 0x0000000605047291 */ /* 0x000fe2000f8e18ff */
[----:B-1----:R-:W-:Y:S01]  /*31d0*/  PRMT R2, RZ, 0x654, R5 ;  /* 0x00000654ff027816 */ /* 0x002fe20000000005 */
[----:B------:R-:W-:Y:S01]  /*31e0*/  @!P2 IMAD.MOV.U32 R4, RZ, RZ, 0x10 ;  /* 0x00000010ff04a424 */ /* 0x000fe200078e00ff */
[----:B------:R-:W-:Y:S01]  /*31f0*/  SHF.L.U32 R5, R12, 0x1f, RZ ;  /* 0x0000001f0c057819 */ /* 0x000fe200000006ff */
[----:B------:R-:W-:Y:S01]  /*3200*/  UIADD3 UR7, UPT, UPT, UR4, 0xa0, URZ ;  /* 0x000000a004077890 */ /* 0x000fe2000fffe0ff */
[----:B------:R1:W-:Y:S05]  /*3210*/  SYNCS.ARRIVE.TRANS64.RED.A1T0 RZ, [R2+URZ], RZ ;  /* 0x000000ff02ff79a7 */ /* 0x0003ea00081004ff */
[----:B------:R-:W-:Y:S01]  /*3220*/  IMAD.U32 R6, RZ, RZ, UR7 ;  /* 0x00000007ff067e24 */ /* 0x000fe2000f8e00ff */
[----:B------:R-:W2:Y:S04]  /*3230*/  SYNCS.PHASECHK.TRANS64.TRYWAIT P0, [UR4+0xb0], R5 ;  /* 0x0000b005ff0075a7 */ /* 0x000ea80008001104 */
[----:B------:R-:W-:Y:S01]  /*3240*/  PRMT R6, R0, 0x654, R6 ;  /* 0x0000065400067816 */ /* 0x000fe20000000006 */
[----:B-12---:R-:W-:Y:S06]  /*3250*/  @!P0 BRA `(.L_x_55) ;  /* 0x0000004c00788947 */ /* 0x006fec0003800000 */
.L_x_144:
[----:B------:R-:W-:Y:S01]  /*3260*/  ULEA UR8, UR5, UR6, 0x4 ;  /* 0x0000000605087291 */ /* 0x000fe2000f8e20ff */
[----:B------:R-:W-:Y:S01]  /*3270*/  SEL R3, R6, R3, !P2 ;  /* 0x0000000306037207 */ /* 0x000fe20005000000 */
[----:B------:R-:W-:Y:S01]  /*3280*/  UIADD3 UR9, UPT, UPT, UR4, 0xa0, URZ ;  /* 0x000000a004097890 */ /* 0x000fe2000fffe0ff */
[----:B-1----:R-:W-:Y:S01]  /*3290*/  LEA R2, R11, UR6, 0x3 ;  /* 0x000000060b027c11 */ /* 0x002fe2000f8e18ff */
[----:B------:R-:W-:Y:S01]  /*32a0*/  UIADD3 UR8, UPT, UPT, UR8, 0x130, URZ ;  /* 0x0000013008087890 */ /* 0x000fe2000fffe0ff */
[----:B------:R1:W-:Y:S01]  /*32b0*/  @!P2 SYNCS.ARRIVE.TRANS64.RED RZ, [R3+URZ], R4 ;  /* 0x0000000403ffa9a7 */ /* 0x0003e200080004ff */
[----:B------:R-:W-:Y:S01]  /*32c0*/  UIADD3 UR4, UPT, UPT, UR5, 0x1, URZ ;  /* 0x0000000105047890 */ /* 0x000fe2000fffe0ff */
[----:B------:R-:W-:-:S03]  /*32d0*/  VIADD R8, R8, 0x1 ;  /* 0x0000000108087836 */ /* 0x000fc60000000000 */
[----:B------:R-:W-:Y:S02]  /*32e0*/  UISETP.NE.AND UP0, UPT, UR4, 0x2, UPT ;  /* 0x000000020400788c */ /* 0x000fe4000bf05270 */
[----:B------:R-:W-:Y:S01]  /*32f0*/  ISETP.NE.AND P0, PT, R8, 0x2, PT ;  /* 0x000000020800780c */ /* 0x000fe20003f05270 */
[----:B------:R-:W-:Y:S06]  /*3300*/  UGETNEXTWORKID.BROADCAST [UR8], [UR9] ;  /* 0x00000000080073ca */ /* 0x000fec0008000100 */
[----:B------:R-:W-:Y:S02]  /*3310*/  USEL UR7, URZ, 0x1, UP0 ;  /* 0x00000001ff077887 */ /* 0x000fe40008000000 */
[----:B------:R-:W-:-:S04]  /*3320*/  USEL UR5, UR4, URZ, UP0 ;  /* 0x000000ff04057287 */ /* 0x000fc80008000000 */
[----:B------:R-:W-:Y:S02]  /*3330*/  LOP3.LUT R12, R12, UR7, RZ, 0x3c, !PT ;  /* 0x000000070c0c7c12 */ /* 0x000fe4000f8e3cff */
[----:B-1----:R-:W-:-:S04]  /*3340*/  SHF.L.U32 R4, R10, 0x1f, RZ ;  /* 0x0000001f0a047819 */ /* 0x002fc800000006ff */
[----:B------:R-:W1:Y:S02]  /*3350*/  SYNCS.PHASECHK.TRANS64.TRYWAIT P1, [R2+URZ+0xa0], R4 ;  /* 0x0000a004020075a7 */ /* 0x000e6400080211ff */
[----:B-1----:R-:W-:Y:S05]  /*3360*/  @!P1 BRA `(.L_x_56) ;  /* 0x0000004c004c9947 */ /* 0x002fea0003800000 */
.L_x_145:
[C---:B-1----:R-:W-:Y:S01]  /*3370*/  LEA R4, R11.reuse, UR6, 0x4 ;  /* 0x000000060b047c11 */ /* 0x042fe2000f8e20ff */
[----:B------:R-:W-:Y:S01]  /*3380*/  VIADD R2, R2, 0xb0 ;  /* 0x000000b002027836 */ /* 0x000fe20000000000 */
[----:B------:R-:W-:Y:S01]  /*3390*/  SEL R8, R8, RZ, P0 ;  /* 0x000000ff08087207 */ /* 0x000fe20000000000 */
[----:B------:R-:W-:-:S03]  /*33a0*/  VIADD R11, R11, 0x1 ;  /* 0x000000010b0b7836 */ /* 0x000fc60000000000 */
[----:B------:R-:W1:Y:S01]  /*33b0*/  LDS.128 R4, [R4+0x130] ;  /* 0x0001300004047984 */ /* 0x000e620000000c00 */
[----:B------:R-:W-:Y:S02]  /*33c0*/  PRMT R2, RZ, 0x654, R2 ;  /* 0x00000654ff027816 */ /* 0x000fe40000000002 */
[C---:B------:R-:W-:Y:S01]  /*33d0*/  ISETP.NE.AND P1, PT, R11.reuse, 0x2, PT ;  /* 0x000000020b00780c */ /* 0x040fe20003f25270 */
[----:B------:R-:W-:Y:S01]  /*33e0*/  @!PT LDS RZ, [RZ] ;  /* 0x00000000fffff984 */ /* 0x000fe20000000800 */
[----:B------:R-:W-:Y:S01]  /*33f0*/  @!PT LDS RZ, [RZ] ;  /* 0x00000000fffff984 */ /* 0x000fe20000000800 */
[----:B------:R-:W-:Y:S01]  /*3400*/  @!PT LDS RZ, [RZ] ;  /* 0x00000000fffff984 */ /* 0x000fe20000000800 */
[----:B------:R-:W-:Y:S01]  /*3410*/  @!PT LDS RZ, [RZ] ;  /* 0x00000000fffff984 */ /* 0x000fe20000000800 */
[----:B------:R2:W-:Y:S06]  /*3420*/  MEMBAR.ALL.CTA ;  /* 0x0000000000007992 */ /* 0x0005ec0000008000 */
[----:B--2---:R-:W2:Y:S01]  /*3430*/  FENCE.VIEW.ASYNC.S ;  /* 0x00000000000073c6 */ /* 0x004ea20000000000 */
[----:B------:R-:W-:Y:S01]  /*3440*/  SEL R11, R11, RZ, P1 ;  /* 0x000000ff0b0b7207 */ /* 0x000fe20000800000 */
[----:B--2---:R2:W-:Y:S01]  /*3450*/  SYNCS.ARRIVE.TRANS64.RED.A1T0 RZ, [R2+URZ], RZ ;  /* 0x000000ff02ff79a7 */ /* 0x0045e200081004ff */
[----:B-1----:R-:W-:-:S02]  /*3460*/  LOP3.LUT P3, RZ, R6, 0x1, RZ, 0xc0, !PT ;  /* 0x0000000106ff7812 */ /* 0x002fc4000786c0ff */
[----:B------:R-:W-:-:S04]  /*3470*/  SEL R4, RZ, 0x1, P1 ;  /* 0x00000001ff047807 */ /* 0x000fc80000800000 */
[----:B------:R-:W-:Y:S02]  /*3480*/  LOP3.LUT R10, R10, R4, RZ, 0x3c, !PT ;  /* 0x000000040a0a7212 */ /* 0x000fe400078e3cff */
[----:B--2---:R-:W-:-:S04]  /*3490*/  SEL R2, RZ, 0x1, P0 ;  /* 0x00000001ff027807 */ /* 0x004fc80000000000 */
[----:B------:R-:W-:Y:S01]  /*34a0*/  LOP3.LUT R9, R9, R2, RZ, 0x3c, !PT ;  /* 0x0000000209097212 */ /* 0x000fe200078e3cff */
[----:B------:R-:W-:Y:S06]  /*34b0*/  @P3 BRA `(.L_x_57) ;  /* 0xfffffffc002c3947 */ /* 0x000fec000383ffff */
[----:B------:R-:W-:Y:S01]  /*34c0*/  ULEA UR4, UR5, UR6, 0x3 ;  /* 0x0000000605047291 */ /* 0x000fe2000f8e18ff */
[----:B------:R-:W-:-:S08]  /*34d0*/  SHF.L.U32 R2, R12, 0x1f, RZ ;  /* 0x0000001f0c027819 */ /* 0x000fd000000006ff */
[----:B------:R-:W1:Y:S02]  /*34e0*/  SYNCS.PHASECHK.TRANS64 P0, [UR4+0xb0], R2 ;  /* 0x0000b002ff0075a7 */ /* 0x000e640008001004 */
[----:B-1----:R-:W-:Y:S05]  /*34f0*/  @P0 BRA `(.L_x_58) ;  /* 0x0000000000080947 */ /* 0x002fea0003800000 */
[----:B------:R-:W1:Y:S02]  /*3500*/  SYNCS.PHASECHK.TRANS64.TRYWAIT P0, [UR4+0xb0], R2 ;  /* 0x0000b002ff0075a7 */ /* 0x000e640008001104 */
[----:B-1----:R-:W-:Y:S05]  /*3510*/  @!P0 BRA `(.L_x_59) ;  /* 0x0000004800f48947 */ /* 0x002fea0003800000 */
.L_x_58:
[----:B------:R-:W-:-:S04]  /*3520*/  UIADD3 UR7, UPT, UPT, UR5, 0x1, URZ ;  /* 0x0000000105077890 */ /* 0x000fc8000fffe0ff */
[----:B------:R-:W-:-:S04]  /*3530*/  UISETP.NE.AND UP0, UPT, UR7, 0x2, UPT ;  /* 0x000000020700788c */ /* 0x000fc8000bf05270 */
[----:B------:R-:W-:Y:S02]  /*3540*/  USEL UR8, URZ, 0x1, UP0 ;  /* 0x00000001ff087887 */ /* 0x000fe40008000000 */
[----:B------:R-:W-:-:S04]  /*3550*/  USEL UR7, UR7, URZ, UP0 ;  /* 0x000000ff07077287 */ /* 0x000fc80008000000 */
[----:B------:R-:W-:Y:S01]  /*3560*/  ULEA UR7, UR7, UR6, 0x3 ;  /* 0x0000000607077291 */ /* 0x000fe2000f8e18ff */
[----:B-1----:R-:W-:-:S04]  /*3570*/  LOP3.LUT R2, R12, UR8, RZ, 0x3c, !PT ;  /* 0x000000080c027c12 */ /* 0x002fc8000f8e3cff */
[----:B------:R-:W-:-:S04]  /*3580*/  SHF.L.U32 R0, R2, 0x1f, RZ ;  /* 0x0000001f02007819 */ /* 0x000fc800000006ff */
[----:B------:R-:W1:Y:S02]  /*3590*/  SYNCS.PHASECHK.TRANS64 P0, [UR7+0xb0], R0 ;  /* 0x0000b000ff0075a7 */ /* 0x000e640008001007 */
[----:B-1----:R-:W-:Y:S05]  /*35a0*/  @P0 EXIT ;  /* 0x000000000000094d */ /* 0x002fea0003800000 */
[----:B------:R-:W-:Y:S02]  /*35b0*/  SHF.L.U32 R2, R2, 0x1f, RZ ;  /* 0x0000001f02027819 */ /* 0x000fe400000006ff */
[----:B------:R-:W-:-:S07]  /*35c0*/  MOV R0, UR7 ;  /* 0x0000000700007c02 */ /* 0x000fce0008000f00 */
.L_x_60:
[----:B-1----:R1:W2:Y:S02]  /*35d0*/  SYNCS.PHASECHK.TRANS64.TRYWAIT P0, [R0+URZ+0xb0], R2 ;  /* 0x0000b002000075a7 */ /* 0x0022a400080011ff */
[----:B--2---:R-:W-:Y:S05]  /*35e0*/  @!P0 NANOSLEEP.SYNCS 0x989680 ;  /* 0x009896800000895d */ /* 0x004fea0003900000 */
[----:B------:R-:W2:Y:S02]  /*35f0*/  @!P0 SYNCS.PHASECHK.TRANS64 P0, [R0+URZ+0xb0], R2 ;  /* 0x0000b002000085a7 */ /* 0x000ea400080010ff */
[----:B--2---:R-:W-:Y:S05]  /*3600*/  @P0 EXIT ;  /* 0x000000000000094d */ /* 0x004fea0003800000 */
[----:B------:R-:W-:Y:S05]  /*3610*/  BRA `(.L_x_60) ;  /* 0xfffffffc00ec7947 */ /* 0x000fea000383ffff */
.L_x_53:
[----:B------:R-:W-:Y:S05]  /*3620*/  BRA.U UP4, `(.L_x_61) ;  /* 0x0000001104447547 */ /* 0x000fea000b800000 */
[----:B------:R-:W-:Y:S01]  /*3630*/  UMOV UR4, 0x40 ;  /* 0x0000004000047882 */ /* 0x000fe20000000000 */
[----:B------:R-:W-:Y:S01]  /*3640*/  NOP ;  /* 0x0000000000007918 */ /* 0x000fe20000000000 */
[----:B------:R-:W-:Y:S01]  /*3650*/  ULEA UR5, UR54, UR4, 0x18 ;  /* 0x0000000436057291 */ /* 0x000fe2000f8ec0ff */
[----:B------:R-:W-:Y:S02]  /*3660*/  UMOV UR6, 0x400 ;  /* 0x0000040000067882 */ /* 0x000fe40000000000 */
[----:B------:R-:W-:-:S06]  /*3670*/  ULEA UR6, UR54, UR6, 0x18 ;  /* 0x0000000636067291 */ /* 0x000fcc000f8ec0ff */
[----:B------:R-:W1:Y:S02]  /*3680*/  LDS.U8 R0, [UR5+0x1c] ;  /* 0x00001c05ff007984 */ /* 0x000e640008000000 */
[----:B-1----:R-:W-:-:S13]  /*3690*/  ISETP.NE.AND P0, PT, R0, RZ, PT ;  /* 0x000000ff0000720c */ /* 0x002fda0003f05270 */
[----:B------:R-:W-:Y:S05]  /*36a0*/  @P0 BRA `(.L_x_62) ;  /* 0x0000000000580947 */ /* 0x000fea0003800000 */
[----:B------:R-:W-:-:S13]  /*36b0*/  ELECT P0, URZ, PT ;  /* 0x0000000000ff782f */ /* 0x000fda0003800000 */
[----:B------:R-:W-:Y:S05]  /*36c0*/  @!P0 BRA `(.L_x_63) ;  /* 0x0000000000608947 */ /* 0x000fea0003800000 */
[----:B------:R-:W-:Y:S01]  /*36d0*/  UMOV UR4, 0x10 ;  /* 0x0000001000047882 */ /* 0x000fe20000000000 */
[----:B------:R-:W-:Y:S01]  /*36e0*/  HFMA2 R0, -RZ, RZ, 0, 5.9604644775390625e-08 ;  /* 0x00000001ff007431 */ /* 0x000fe200000001ff */
[----:B------:R-:W-:-:S03]  /*36f0*/  MOV R3, 0xffff ;  /* 0x0000ffff00037802 */ /* 0x000fc60000000f00 */
[----:B------:R-:W-:Y:S04]  /*3700*/  DEPBAR.LE SB1, 0x36 ;  /* 0x00009d800000791a */ /* 0x000fe80000000000 */
[----:B------:R-:W1:Y:S02]  /*3710*/  UTCATOMSWS.FIND_AND_SET.ALIGN UP0, UR4, UR4 ;  /* 0x00000004000475e3 */ /* 0x000e640008000800 */
[----:B-1----:R-:W-:Y:S01]  /*3720*/  MOV R4, UR4 ;  /* 0x0000000400047c02 */ /* 0x002fe20008000f00 */
[----:B------:R-:W-:Y:S06]  /*3730*/  BRA.U UP0, `(.L_x_64) ;  /* 0x0000000100187547 */ /* 0x000fec000b800000 */
.L_x_65:
[----:B------:R-:W-:Y:S05]  /*3740*/  NANOSLEEP 0x64 ;  /* 0x000000640000795d */ /* 0x000fea0003800000 */
[----:B------:R-:W-:-:S05]  /*3750*/  UMOV UR4, 0x10 ;  /* 0x0000001000047882 */ /* 0x000fca0000000000 */
[----:B------:R-:W-:Y:S04]  /*3760*/  DEPBAR.LE SB1, 0x36 ;  /* 0x00009d800000791a */ /* 0x000fe80000000000 */
[----:B------:R-:W1:Y:S02]  /*3770*/  UTCATOMSWS.FIND_AND_SET.ALIGN UP0, UR4, UR4 ;  /* 0x00000004000475e3 */ /* 0x000e640008000800 */
[----:B-1----:R-:W-:Y:S01]  /*3780*/  MOV R4, UR4 ;  /* 0x0000000400047c02 */ /* 0x002fe20008000f00 */
[----:B------:R-:W-:Y:S05]  /*3790*/  BRA.U !UP0, `(.L_x_65) ;  /* 0xfffffffd08e87547 */ /* 0x000fea000b83ffff */
.L_x_64:
[-C--:B------:R-:W-:Y:S02]  /*37a0*/  SHF.L.U32 R3, R3, R4.reuse, RZ ;  /* 0x0000000403037219 */ /* 0x080fe400000006ff */
[----:B------:R-:W-:Y:S01]  /*37b0*/  SHF.L.U32 R0, R0, R4, RZ ;  /* 0x0000000400007219 */ /* 0x000fe200000006ff */
[----:B------:R-:W-:Y:S02]  /*37c0*/  IMAD.SHL.U32 R4, R4, 0x20, RZ ;  /* 0x0000002004047824 */ /* 0x000fe400078e00ff */
[----:B------:R1:W-:Y:S04]  /*37d0*/  ATOMS.OR RZ, [UR5+0x14], R3 ;  /* 0x00001403ffff798c */ /* 0x0003e8000b000005 */
[----:B------:R1:W-:Y:S04]  /*37e0*/  ATOMS.OR RZ, [UR5+0x18], R0 ;  /* 0x00001800ffff798c */ /* 0x0003e8000b000005 */
[----:B------:R1:W-:Y:S01]  /*37f0*/  STS [UR6+0x150], R4 ;  /* 0x00015004ff007988 */ /* 0x0003e20008000806 */
[----:B------:R-:W-:Y:S05]  /*3800*/  BRA `(.L_x_63) ;  /* 0x0000000000107947 */ /* 0x000fea0003800000 */
.L_x_62:
[----:B------:R-:W-:Y:S02]  /*3810*/  MOV R0, 0xffffffff ;  /* 0xffffffff00007802 */ /* 0x000fe40000000f00 */
[----:B------:R-:W-:-:S03]  /*3820*/  MOV R4, 0x3850 ;  /* 0x0000385000047802 */ /* 0x000fc60000000f00 */
[----:B------:R1:W-:Y:S04]  /*3830*/  STS [UR6+0x150], R0 ;  /* 0x00015000ff007988 */ /* 0x0003e80008000806 */
[----:B-1---5:R-:W-:Y:S05]  /*3840*/  CALL.REL.NOINC `($__internal_1_$__cuda_sm10x_tcgen05_guardrail_trap_phase_invalid_during_alloc) ;  /* 0x0000004c00cc7944 */ /* 0x022fea0003c00000 */
.L_x_63:
[----:B------:R-:W-:Y:S05]  /*3850*/  WARPSYNC.ALL ;  /* 0x0000000000007948 */ /* 0x000fea0003800000 */
[----:B------:R-:W2:Y:S01]  /*3860*/  S2UR UR4, SR_CgaCtaId ;  /* 0x00000000000479c3 */ /* 0x000ea20000008800 */
[----:B------:R-:W-:Y:S01]  /*3870*/  UMOV UR41, 0x400 ;  /* 0x0000040000297882 */ /* 0x000fe20000000000 */
[----:B------:R-:W-:-:S06]  /*3880*/  NOP ;  /* 0x0000000000007918 */ /* 0x000fcc0000000000 */
[----:B------:R-:W-:Y:S06]  /*3890*/  BAR.ARV 0x6, 0xa0 ;  /* 0x0182800000007b1d */ /* 0x000fec0000002000 */
[----:B------:R-:W3:Y:S01]  /*38a0*/  LDCU UR6, c[0x0][0x38c] ;  /* 0x00007180ff0677ac */ /* 0x000ee20008000800 */
[----:B------:R-:W-:Y:S01]  /*38b0*/  LOP3.LUT R2, R2, 0xffff, RZ, 0xc0, !PT ;  /* 0x0000ffff02027812 */ /* 0x000fe200078ec0ff */
[----:B------:R-:W-:Y:S01]  /*38c0*/  IMAD.MOV.U32 R11, RZ, RZ, 0x1 ;  /* 0x00000001ff0b7424 */ /* 0x000fe200078e00ff */
[----:B------:R-:W-:Y:S01]  /*38d0*/  CS2R R8, SRZ ;  /* 0x0000000000087805 */ /* 0x000fe2000001ff00 */
[----:B------:R-:W4:Y:S01]  /*38e0*/  LDCU UR7, c[0x0][0x38c] ;  /* 0x00007180ff0777ac */ /* 0x000f220008000800 */
[----:B------:R-:W-:Y:S01]  /*38f0*/  R2UR UR42, R2 ;  /* 0x00000000022a72ca */ /* 0x000fe200000e0000 */
[----:B------:R-:W-:Y:S01]  /*3900*/  IMAD.MOV.U32 R10, RZ, RZ, RZ ;  /* 0x000000ffff0a7224 */ /* 0x000fe200078e00ff */
[----:B------:R-:W-:Y:S01]  /*3910*/  UMOV UR45, URZ ;  /* 0x000000ff002d7c82 */ /* 0x000fe20008000000 */
[----:B------:R-:W-:Y:S01]  /*3920*/  UMOV UR39, URZ ;  /* 0x000000ff00277c82 */ /* 0x000fe20008000000 */
[----:B--2---:R-:W-:Y:S01]  /*3930*/  ULEA UR41, UR4, UR41, 0x18 ;  /* 0x0000002904297291 */ /* 0x004fe2000f8ec0ff */
[----:B------:R-:W-:Y:S01]  /*3940*/  UMOV UR62, 0x0 ;  /* 0x00000000003e7882 */ /* 0x000fe20000000000 */
[----:B------:R-:W-:-:S02]  /*3950*/  UMOV UR63, 0x4100910 ;  /* 0x04100910003f7882 */ /* 0x000fc40000000000 */
[----:B------:R-:W-:Y:S02]  /*3960*/  UIADD3 UR5, UPT, UPT, UR41, 0x6800, URZ ;  /* 0x0000680029057890 */ /* 0x000fe4000fffe0ff */
[----:B------:R-:W-:Y:S02]  /*3970*/  UIADD3 UR4, UPT, UPT, UR41, 0x1e800, URZ ;  /* 0x0001e80029047890 */ /* 0x000fe4000fffe0ff */
[----:B---3--:R-:W-:Y:S01]  /*3980*/  UIADD3 UR6, UPT, UPT, UR6, 0x3f, URZ ;  /* 0x0000003f06067890 */ /* 0x008fe2000fffe0ff */
[----:B-1----:R-:W1:Y:S01]  /*3990*/  LDS R0, [UR41+0x150] ;  /* 0x00015029ff007984 */ /* 0x002e620008000800 */
[----:B------:R-:W-:Y:S02]  /*39a0*/  USHF.R.U32.HI UR5, URZ, 0x4, UR5 ;  /* 0x00000004ff057899 */ /* 0x000fe40008011605 */
[----:B------:R-:W-:Y:S02]  /*39b0*/  USHF.R.S32.HI UR47, URZ, 0x1f, UR6 ;  /* 0x0000001fff2f7899 */ /* 0x000fe40008011406 */
[----:B------:R-:W-:-:S02]  /*39c0*/  USHF.R.U32.HI UR4, URZ, 0x4, UR4 ;  /* 0x00000004ff047899 */ /* 0x000fc40008011604 */
[----:B------:R-:W-:Y:S02]  /*39d0*/  ULEA.HI UR47, UR47, UR6, URZ, 0x6 ;  /* 0x000000062f2f7291 */ /* 0x000fe4000f8f30ff */
[----:B------:R-:W-:Y:S02]  /*39e0*/  ULOP3.LUT UR5, UR5, 0x3fff, URZ, 0xc0, !UPT ;  /* 0x00003fff05057892 */ /* 0x000fe4000f8ec0ff */
[----:B------:R-:W-:Y:S02]  /*39f0*/  USHF.R.S32.HI UR47, URZ, 0x6, UR47 ;  /* 0x00000006ff2f7899 */ /* 0x000fe4000801142f */
[----:B------:R-:W-:Y:S02]  /*3a00*/  ULOP3.LUT UR4, UR4, 0x3fff, URZ, 0xc0, !UPT ;  /* 0x00003fff04047892 */ /* 0x000fe4000f8ec0ff */
[----:B------:R-:W-:Y:S01]  /*3a10*/  UISETP.LT.AND UP0, UPT, UR47, 0x1, UPT ;  /* 0x000000012f00788c */ /* 0x000fe2000bf01270 */
[----:B------:R-:W-:Y:S01]  /*3a20*/  UMOV UR60, 0x0 ;  /* 0x00000000003c7882 */ /* 0x000fe20000000000 */
[----:B------:R-:W-:-:S02]  /*3a30*/  UMOV UR61, 0x4100910 ;  /* 0x04100910003d7882 */ /* 0x000fc40000000000 */
[----:B------:R-:W-:Y:S01]  /*3a40*/  USEL UR64, UR47, 0x1, !UP0 ;  /* 0x000000012f407887 */ /* 0x000fe2000c000000 */
[----:B------:R-:W-:Y:S01]  /*3a50*/  UMOV UR58, 0x0 ;  /* 0x00000000003a7882 */ /* 0x000fe20000000000 */
[----:B------:R-:W-:Y:S01]  /*3a60*/  UMOV UR59, 0x4100910 ;  /* 0x04100910003b7882 */ /* 0x000fe20000000000 */
[----:B------:R-:W-:Y:S01]  /*3a70*/  UMOV UR56, 0x0 ;  /* 0x0000000000387882 */ /* 0x000fe20000000000 */
[----:B------:R-:W-:Y:S01]  /*3a80*/  UMOV UR57, 0x4100910 ;  /* 0x0410091000397882 */ /* 0x000fe20000000000 */
[----:B------:R-:W-:Y:S01]  /*3a90*/  UMOV UR54, 0x0 ;  /* 0x0000000000367882 */ /* 0x000fe20000000000 */
[----:B------:R-:W-:Y:S01]  /*3aa0*/  UMOV UR55, 0x4100910 ;  /* 0x0410091000377882 */ /* 0x000fe20000000000 */
[----:B------:R-:W-:Y:S01]  /*3ab0*/  UMOV UR52, 0x0 ;  /* 0x0000000000347882 */ /* 0x000fe20000000000 */
[----:B------:R-:W-:Y:S01]  /*3ac0*/  UMOV UR53, 0x4100910 ;  /* 0x0410091000357882 */ /* 0x000fe20000000000 */
[----:B------:R-:W-:Y:S02]  /*3ad0*/  ULOP3.LUT UR43, UR5, 0x10000, URZ, 0xfc, !UPT ;  /* 0x00010000052b7892 */ /* 0x000fe4000f8efcff */
[----:B------:R-:W-:-:S02]  /*3ae0*/  ULOP3.LUT UR44, UR4, 0x10000, URZ, 0xfc, !UPT ;  /* 0x00010000042c7892 */ /* 0x000fc4000f8efcff */
[----:B------:R-:W-:Y:S02]  /*3af0*/  UIADD3 UR64, UPT, UPT, -UR64, URZ, URZ ;  /* 0x000000ff40407290 */ /* 0x000fe4000fffe1ff */
[----:B----4-:R-:W-:Y:S01]  /*3b00*/  UISETP.GE.AND UP4, UPT, UR7, 0x1, UPT ;  /* 0x000000010700788c */ /* 0x010fe2000bf86270 */
[----:B------:R-:W-:Y:S01]  /*3b10*/  UMOV UR50, 0x0 ;  /* 0x0000000000327882 */ /* 0x000fe20000000000 */
[----:B------:R-:W-:Y:S01]  /*3b20*/  UMOV UR51, 0x4100910 ;  /* 0x0410091000337882 */ /* 0x000fe20000000000 */
[----:B------:R-:W-:Y:S01]  /*3b30*/  UMOV UR48, 0x0 ;  /* 0x0000000000307882 */ /* 0x000fe20000000000 */
[----:B-1----:R-:W-:Y:S01]  /*3b40*/  R2UR UR65, R0 ;  /* 0x00000000004172ca */ /* 0x002fe200000e0000 */
[----:B------:R-:W-:-:S14]  /*3b50*/  UMOV UR49, 0x4100910 ;  /* 0x0410091000317882 */ /* 0x000fdc0000000000 */
.L_x_72:
[----:B------:R-:W-:Y:S02]  /*3b60*/  LEA R0, R10, UR41, 0x3 ;  /* 0x000000290a007c11 */ /* 0x000fe4000f8e18ff */
[----:B------:R-:W-:Y:S02]  /*3b70*/  SHF.L.U32 R2, R9, 0x1f, RZ ;  /* 0x0000001f09027819 */ /* 0x000fe400000006ff */
[----:B------:R-:W-:Y:S01]  /*3b80*/  PLOP3.LUT P0, PT, PT, PT, UP4, 0x80, 0x8 ;  /* 0x000000000008781c */ /* 0x000fe20003f0f048 */
[----:B------:R-:W-:Y:S01]  /*3b90*/  VIADD R3, R0, 0xb0 ;  /* 0x000000b000037836 */ /* 0x000fe20000000000 */
[----:B-1----:R-:W1:Y:S02]  /*3ba0*/  SYNCS.PHASECHK.TRANS64.TRYWAIT P1, [R0+URZ+0xa0], R2 ;  /* 0x0000a002000075a7 */ /* 0x002e6400080211ff */
[----:B-1-3--:R-:W-:Y:S09]  /*3bb0*/  @!P1 BRA `(.L_x_66) ;  /* 0x0000004400649947 */ /* 0x00aff20003800000 */
.L_x_147:
[----:B------:R-:W-:Y:S01]  /*3bc0*/  LEA R4, R10, UR41, 0x4 ;  /* 0x000000290a047c11 */ /* 0x000fe2000f8e20ff */
[----:B------:R-:W-:Y:S01]  /*3bd0*/  @UP4 ULEA UR4, UR39, UR41, 0x3 ;  /* 0x0000002927044291 */ /* 0x000fe2000f8e18ff */
[----:B------:R-:W-:Y:S01]  /*3be0*/  PLOP3.LUT P2, PT, PT, PT, PT, 0x80, 0x8 ;  /* 0x000000000008781c */ /* 0x000fe20003f4f070 */
[----:B------:R-:W-:Y:S01]  /*3bf0*/  ULEA UR46, UR45, UR41, 0x3 ;  /* 0x000000292d2e7291 */ /* 0x000fe2000f8e18ff */
[----:B------:R-:W-:Y:S02]  /*3c00*/  PRMT R3, RZ, 0x654, R3 ;  /* 0x00000654ff037816 */ /* 0x000fe40000000003 */
[----:B------:R-:W2:Y:S01]  /*3c10*/  LDS.128 R4, [R4+0x130] ;  /* 0x0001300004047984 */ /* 0x000ea20000000c00 */
[----:B-1----:R-:W-:Y:S02]  /*3c20*/  @P0 SHF.L.U32 R2, R8, 0x1f, RZ ;  /* 0x0000001f08020819 */ /* 0x002fe400000006ff */
[----:B------:R-:W-:Y:S01]  /*3c30*/  SHF.L.U32 R0, R11, 0x1f, RZ ;  /* 0x0000001f0b007819 */ /* 0x000fe200000006ff */
[----:B------:R-:W-:Y:S01]  /*3c40*/  @!PT LDS RZ, [RZ] ;  /* 0x00000000fffff984 */ /* 0x000fe20000000800 */
[----:B------:R-:W-:Y:S01]  /*3c50*/  @!PT LDS RZ, [RZ] ;  /* 0x00000000fffff984 */ /* 0x000fe20000000800 */
[----:B------:R-:W-:Y:S01]  /*3c60*/  @!PT LDS RZ, [RZ] ;  /* 0x00000000fffff984 */ /* 0x000fe20000000800 */
[----:B------:R-:W-:Y:S01]  /*3c70*/  @!PT LDS RZ, [RZ] ;  /* 0x00000000fffff984 */ /* 0x000fe20000000800 */
[----:B------:R1:W-:Y:S06]  /*3c80*/  MEMBAR.ALL.CTA ;  /* 0x0000000000007992 */ /* 0x0003ec0000008000 */
[----:B-1----:R-:W1:Y:S02]  /*3c90*/  FENCE.VIEW.ASYNC.S ;  /* 0x00000000000073c6 */ /* 0x002e640000000000 */
[----:B-1----:R1:W-:Y:S01]  /*3ca0*/  SYNCS.ARRIVE.TRANS64.RED.A1T0 RZ, [R3+URZ], RZ ;  /* 0x000000ff03ff79a7 */ /* 0x0023e200081004ff */
[----:B------:R1:W3:Y:S01]  /*3cb0*/  @P0 SYNCS.PHASECHK.TRANS64.TRYWAIT P2, [UR4], R2 ;  /* 0x00000002ff0005a7 */ /* 0x0002e20008041104 */
[----:B------:R-:W-:Y:S01]  /*3cc0*/  ULEA.HI UR4, UR45, UR45, URZ, 0x1 ;  /* 0x0000002d2d047291 */ /* 0x000fe2000f8f08ff */
[----:B--2---:R-:W-:-:S03]  /*3cd0*/  LOP3.LUT P1, RZ, R6, 0x1, RZ, 0xc0, !PT ;  /* 0x0000000106ff7812 */ /* 0x004fc6000782c0ff */
[----:B------:R-:W-:Y:S02]  /*3ce0*/  USHF.L.U32 UR5, UR4, 0x5, URZ ;  /* 0x0000000504057899 */ /* 0x000fe400080006ff */
[----:B------:R-:W-:Y:S02]  /*3cf0*/  ULOP3.LUT UR36, UR4, 0xffe, URZ, 0xc0, !UPT ;  /* 0x00000ffe04247892 */ /* 0x000fe4000f8ec0ff */
[----:B------:R-:W-:Y:S02]  /*3d00*/  ULOP3.LUT UR4, UR5, 0xffffffc0, URZ, 0xc0, !UPT ;  /* 0xffffffc005047892 */ /* 0x000fe4000f8ec0ff */
[----:B------:R-:W-:Y:S02]  /*3d10*/  UIADD3 UR36, UPT, UPT, -UR36, UR45, URZ ;  /* 0x0000002d24247290 */ /* 0x000fe4000fffe1ff */
[----:B------:R-:W-:Y:S01]  /*3d20*/  UIADD3 UR4, UPT, UPT, UR65, UR4, URZ ;  /* 0x0000000441047290 */ /* 0x000fe2000fffe0ff */
[----:B------:R-:W2:Y:S03]  /*3d30*/  SYNCS.PHASECHK.TRANS64.TRYWAIT P0, [UR46+0xe0], R0 ;  /* 0x0000e000ff0075a7 */ /* 0x000ea6000800112e */
[----:B------:R-:W-:Y:S01]  /*3d40*/  ULEA UR36, UR36, UR4, 0x14 ;  /* 0x0000000424247291 */ /* 0x000fe2000f8ea0ff */
[----:B-123--:R-:W-:Y:S11]  /*3d50*/  @!P0 BRA `(.L_x_67) ;  /* 0x0000004400108947 */ /* 0x00eff60003800000 */
.L_x_149:
[----:B------:R-:W-:Y:S01]  /*3d60*/  IADD3 R10, PT, PT, R10, 0x1, RZ ;  /* 0x000000010a0a7810 */ /* 0x000fe20007ffe0ff */
[----:B------:R-:W-:Y:S06]  /*3d70*/  BRA.U !UP4, `(.L_x_68) ;  /* 0x000000050c107547 */ /* 0x000fec000b800000 */
[----:B------:R-:W-:Y:S01]  /*3d80*/  UPLOP3.LUT UP2, UPT, UPT, UPT, UPT, 0x40, 0x4 ;  /* 0x000000000004789c */ /* 0x000fe20003f4e870 */
[----:B------:R-:W-:Y:S01]  /*3d90*/  UMOV UR38, UR64 ;  /* 0x0000004000267c82 */ /* 0x000fe20008000000 */
[----:B------:R-:W-:Y:S01]  /*3da0*/  UMOV UR37, UR47 ;  /* 0x0000002f00257c82 */ /* 0x000fe20008000000 */
[----:B------:R-:W-:-:S08]  /*3db0*/  UMOV UR5, UR39 ;  /* 0x0000002700057c82 */ /* 0x000fd00008000000 */
.L_x_71:
[----:B------:R-:W-:Y:S02]  /*3dc0*/  UIADD3 UR38, UPT, UPT, UR38, 0x1, URZ ;  /* 0x0000000126267890 */ /* 0x000fe4000fffe0ff */
[----:B------:R-:W-:Y:S02]  /*3dd0*/  ULEA UR7, UR5, UR41, 0x3 ;  /* 0x0000002905077291 */ /* 0x000fe4000f8e18ff */
[----:B------:R-:W-:Y:S01]  /*3de0*/  UISETP.NE.AND UP3, UPT, UR38, URZ, UPT ;  /* 0x000000ff2600728c */ /* 0x000fe2000bf65270 */
[----:B--23--:R-:W-:Y:S10]  /*3df0*/  @P2 BRA `(.L_x_69) ;  /* 0x00000000000c2947 */ /* 0x00cff40003800000 */
[----:B-1----:R-:W-:Y:S04]  /*3e00*/  SHF.L.U32 R2, R8, 0x1f, RZ ;  /* 0x0000001f08027819 */ /* 0x002fe800000006ff */
[----:B------:R-:W1:Y:S02]  /*3e10*/  SYNCS.PHASECHK.TRANS64.TRYWAIT P0, [UR7], R2 ;  /* 0x00000002ff0075a7 */ /* 0x000e640008001107 */
[----:B-1----:R-:W-:Y:S05]  /*3e20*/  @!P0 BRA `(.L_x_70) ;  /* 0x0000004000f48947 */ /* 0x002fea0003800000 */
.L_x_69:
[----:B------:R-:W-:Y:S01]  /*3e30*/  UISETP.NE.AND UP0, UPT, UR37, 0x1, UPT ;  /* 0x000000012500788c */ /* 0x000fe2000bf05270 */
[----:B------:R-:W-:Y:S01]  /*3e40*/  PLOP3.LUT P2, PT, PT, PT, PT, 0x80, 0x8 ;  /* 0x000000000008781c */ /* 0x000fe20003f4f070 */
[----:B------:R-:W-:Y:S02]  /*3e50*/  UIADD3 UR4, UPT, UPT, UR5, 0x1, URZ ;  /* 0x0000000105047890 */ /* 0x000fe4000fffe0ff */
[----:B------:R-:W-:Y:S02]  /*3e60*/  UIADD3 UR40, UPT, UPT, UR7, 0x30, URZ ;  /* 0x0000003007287890 */ /* 0x000fe4000fffe0ff */
[----:B------:R-:W-:Y:S01]  /*3e70*/  UISETP.NE.AND UP1, UPT, UR4, 0x6, UPT ;  /* 0x000000060400788c */ /* 0x000fe2000bf25270 */
[----:B------:R-:W-:Y:S01]  /*3e80*/  PLOP3.LUT P0, PT, PT, PT, UP0, 0x80, 0x8 ;  /* 0x000000000008781c */ /* 0x000fe20003f0f008 */
[----:B------:R-:W-:Y:S02]  /*3e90*/  UIADD3 UR37, UPT, UPT, UR37, -0x1, URZ ;  /* 0xffffffff25257890 */ /* 0x000fe4000fffe0ff */
[----:B------:R-:W-:Y:S02]  /*3ea0*/  USEL UR6, URZ, 0x1, UP1 ;  /* 0x00000001ff067887 */ /* 0x000fe40008800000 */
[----:B------:R-:W-:Y:S01]  /*3eb0*/  USEL UR39, UR4, URZ, UP1 ;  /* 0x000000ff04277287 */ /* 0x000fe20008800000 */
[----:B------:R-:W-:Y:S01]  /*3ec0*/  UMOV UR7, 0x40004040 ;  /* 0x4000404000077882 */ /* 0x000fe20000000000 */
[----:B------:R-:W-:Y:S02]  /*3ed0*/  UMOV UR35, 0x40004040 ;  /* 0x4000404000237882 */ /* 0x000fe40000000000 */
[----:B------:R-:W-:Y:S01]  /*3ee0*/  @UP0 ULEA UR4, UR39, UR41, 0x3 ;  /* 0x0000002927040291 */ /* 0x000fe2000f8e18ff */
[----:B------:R-:W-:Y:S01]  /*3ef0*/  LOP3.LUT R8, R8, UR6, RZ, 0x3c, !PT ;  /* 0x0000000608087c12 */ /* 0x000fe2000f8e3cff */
[----:B------:R-:W-:Y:S01]  /*3f00*/  ULEA UR6, UR5, UR44, 0xa ;  /* 0x0000002c05067291 */ /* 0x000fe2000f8e50ff */
[----:B------:R-:W-:Y:S02]  /*3f10*/  UMOV UR33, 0x40004040 ;  /* 0x4000404000217882 */ /* 0x000fe40000000000 */
[----:B-1----:R-:W-:Y:S01]  /*3f20*/  @P0 SHF.L.U32 R0, R8, 0x1f, RZ ;  /* 0x0000001f08000819 */ /* 0x002fe200000006ff */
[----:B------:R-:W-:Y:S02]  /*3f30*/  UIADD3 UR34, UPT, UPT, UR6, 0x2, URZ ;  /* 0x0000000206227890 */ /* 0x000fe4000fffe0ff */
[----:B------:R-:W-:Y:S01]  /*3f40*/  UIADD3 UR30, UPT, UPT, UR6, 0x4, URZ ;  /* 0x00000004061e7890 */ /* 0x000fe2000fffe0ff */
[----:B------:R2:W3:Y:S01]  /*3f50*/  @P0 SYNCS.PHASECHK.TRANS64.TRYWAIT P2, [UR4], R0 ;  /* 0x00000000ff0005a7 */ /* 0x0004e20008041104 */
[----:B------:R-:W-:Y:S02]  /*3f60*/  ULEA UR4, UR5, UR43, 0xa ;  /* 0x0000002b05047291 */ /* 0x000fe4000f8e50ff */
[----:B------:R-:W-:Y:S02]  /*3f70*/  UIADD3 UR26, UPT, UPT, UR6, 0x6, URZ ;  /* 0x00000006061a7890 */ /* 0x000fe4000fffe0ff */
        /* <DEDUP_REMOVED lines=10> */
[----:B------:R-:W-:Y:S01]  /*4020*/  UIADD3 UR8, UPT, UPT, UR4, 0x206, URZ ;  /* 0x0000020604087890 */ /* 0x000fe2000fffe0ff */
[----:B------:R-:W-:Y:S01]  /*4030*/  UMOV UR5, 0x40004040 ;  /* 0x4000404000057882 */ /* 0x000fe20000000000 */
[----:B------:R-:W-:Y:S01]  /*4040*/  UMOV UR31, 0x40004040 ;  /* 0x40004040001f7882 */ /* 0x000fe20000000000 */
[----:B------:R1:W-:Y:S01]  /*4050*/  UTCHMMA gdesc[UR4], gdesc[UR6], tmem[UR36], tmem[UR62], idesc[UR63], UP2 ;  /* 0x00ff3e06040075ea */ /* 0x0003e20009000024 */
[----:B------:R-:W-:Y:S01]  /*4060*/  UPLOP3.LUT UP2, UPT, UPT, UPT, UPT, 0x80, 0x8 ;  /* 0x000000000008789c */ /* 0x000fe20003f4f070 */
[----:B------:R2:W-:Y:S01]  /*4070*/  UTCHMMA gdesc[UR32], gdesc[UR34], tmem[UR36], tmem[UR60], idesc[UR61], UPT ;  /* 0x00ff3c22200075ea */ /* 0x0005e2000b800024 */
[----:B------:R-:W-:Y:S01]  /*4080*/  UMOV UR29, 0x40004040 ;  /* 0x40004040001d7882 */ /* 0x000fe20000000000 */
[----:B------:R-:W-:Y:S01]  /*4090*/  UMOV UR27, 0x40004040 ;  /* 0x40004040001b7882 */ /* 0x000fe20000000000 */
        /* <DEDUP_REMOVED lines=12> */
[----:B------:R-:W-:Y:S01]  /*4160*/  UMOV UR9, 0x40004040 ;  /* 0x4000404000097882 */ /* 0x000fe20000000000 */
[----:B------:R2:W-:Y:S01]  /*4170*/  UTCHMMA gdesc[UR12], gdesc[UR14], tmem[UR36], tmem[UR50], idesc[UR51], UPT ;  /* 0x00ff320e0c0075ea */ /* 0x0005e2000b800024 */
[----:B------:R2:W-:Y:S01]  /*4180*/  UTCHMMA gdesc[UR8], gdesc[UR10], tmem[UR36], tmem[UR48], idesc[UR49], UPT ;  /* 0x00ff300a080075ea */ /* 0x0005e2000b800024 */
[----:B------:R2:W-:Y:S01]  /*4190*/  UTCBAR.MULTICAST [UR40], URZ, UR42 ;  /* 0x000000ff280073e9 */ /* 0x0005e2000800082a */
[----:B-1----:R-:W-:Y:S01]  /*41a0*/  UMOV UR5, UR39 ;  /* 0x0000002700057c82 */ /* 0x002fe20008000000 */
[----:B------:R-:W-:Y:S05]  /*41b0*/  BRA.U UP3, `(.L_x_71) ;  /* 0xfffffffd03007547 */ /* 0x000fea000b83ffff */
.L_x_68:
[----:B------:R-:W-:Y:S01]  /*41c0*/  UIADD3 UR4, UPT, UPT, UR45, 0x1, URZ ;  /* 0x000000012d047890 */ /* 0x000fe2000fffe0ff */
[C---:B------:R-:W-:Y:S01]  /*41d0*/  ISETP.NE.AND P0, PT, R10.reuse, 0x2, PT ;  /* 0x000000020a00780c */ /* 0x040fe20003f05270 */
[----:B------:R-:W-:Y:S02]  /*41e0*/  UIADD3 UR5, UPT, UPT, UR46, 0xc0, URZ ;  /* 0x000000c02e057890 */ /* 0x000fe4000fffe0ff */
[----:B------:R-:W-:Y:S01]  /*41f0*/  UISETP.NE.AND UP0, UPT, UR4, 0x4, UPT ;  /* 0x000000040400788c */ /* 0x000fe2000bf05270 */
[----:B-12---:R-:W-:Y:S02]  /*4200*/  SEL R0, RZ, 0x1, P0 ;  /* 0x00000001ff007807 */ /* 0x006fe40000000000 */
[----:B------:R-:W-:Y:S01]  /*4210*/  SEL R10, R10, RZ, P0 ;  /* 0x000000ff0a0a7207 */ /* 0x000fe20000000000 */
[----:B------:R-:W-:Y:S01]  /*4220*/  USEL UR6, URZ, 0x1, UP0 ;  /* 0x00000001ff067887 */ /* 0x000fe20008000000 */
[----:B------:R-:W-:Y:S01]  /*4230*/  LOP3.LUT R9, R9, R0, RZ, 0x3c, !PT ;  /* 0x0000000009097212 */ /* 0x000fe200078e3cff */
[----:B------:R-:W-:Y:S01]  /*4240*/  USEL UR45, UR4, URZ, UP0 ;  /* 0x000000ff042d7287 */ /* 0x000fe20008000000 */
[----:B------:R1:W-:Y:S03]  /*4250*/  UTCBAR [UR5], URZ ;  /* 0x000000ff050073e9 */ /* 0x0003e600080000ff */
[----:B------:R-:W-:Y:S01]  /*4260*/  LOP3.LUT R11, R11, UR6, RZ, 0x3c, !PT ;  /* 0x000000060b0b7c12 */ /* 0x000fe2000f8e3cff */
[----:B------:R-:W-:Y:S07]  /*4270*/  @P1 BRA `(.L_x_72) ;  /* 0xfffffff800381947 */ /* 0x000fee000383ffff */
[----:B------:R-:W2:Y:S01]  /*4280*/  S2UR UR8, SR_CgaCtaId ;  /* 0x00000000000879c3 */ /* 0x000ea20000008800 */
[----:B------:R-:W-:Y:S01]  /*4290*/  ELECT P0, URZ, PT ;  /* 0x0000000000ff782f */ /* 0x000fe20003800000 */
[----:B------:R-:W-:Y:S01]  /*42a0*/  IMAD.MOV.U32 R0, RZ, RZ, 0x1 ;  /* 0x00000001ff007424 */ /* 0x000fe200078e00ff */
[----:B------:R-:W-:Y:S01]  /*42b0*/  UIADD3 UR41, UPT, UPT, UR41, 0xe0, URZ ;  /* 0x000000e029297890 */ /* 0x000fe2000fffe0ff */
[----:B------:R-:W-:Y:S01]  /*42c0*/  SHF.L.U32 R2, R11, 0x1f, RZ ;  /* 0x0000001f0b027819 */ /* 0x000fe200000006ff */
[----:B------:R-:W-:-:S03]  /*42d0*/  UMOV UR4, 0x40 ;  /* 0x0000004000047882 */ /* 0x000fc60000000000 */
[----:B------:R-:W-:Y:S01]  /*42e0*/  UVIRTCOUNT.DEALLOC.SMPOOL 0x80 ;  /* 0x000000800000784c */ /* 0x000fe20000000000 */
[----:B--2---:R-:W-:Y:S02]  /*42f0*/  ULEA UR8, UR8, UR4, 0x18 ;  /* 0x0000000408087291 */ /* 0x004fe4000f8ec0ff */
[----:B------:R-:W-:-:S07]  /*4300*/  ULEA UR4, UR45, UR41, 0x3 ;  /* 0x000000292d047291 */ /* 0x000fce000f8e18ff */
[----:B------:R2:W-:Y:S02]  /*4310*/  @P0 STS.U8 [UR8+0x1c], R0 ;  /* 0x00001c00ff000988 */ /* 0x0005e40008000008 */
[----:B------:R-:W4:Y:S02]  /*4320*/  SYNCS.PHASECHK.TRANS64.TRYWAIT P0, [UR4], R2 ;  /* 0x00000002ff0075a7 */ /* 0x000f240008001104 */
[----:B--2-4-:R-:W-:Y:S05]  /*4330*/  @!P0 BRA `(.L_x_73) ;  /* 0x0000003c00c88947 */ /* 0x014fea0003800000 */
.L_x_152:
[----:B------:R-:W-:-:S04]  /*4340*/  UIADD3 UR4, UPT, UPT, UR45, 0x1, URZ ;  /* 0x000000012d047890 */ /* 0x000fc8000fffe0ff */
[----:B------:R-:W-:-:S04]  /*4350*/  UISETP.NE.AND UP0, UPT, UR4, 0x4, UPT ;  /* 0x000000040400788c */ /* 0x000fc8000bf05270 */
[----:B------:R-:W-:Y:S02]  /*4360*/  USEL UR6, URZ, 0x1, UP0 ;  /* 0x00000001ff067887 */ /* 0x000fe40008000000 */
[----:B------:R-:W-:-:S04]  /*4370*/  USEL UR4, UR4, URZ, UP0 ;  /* 0x000000ff04047287 */ /* 0x000fc80008000000 */
[----:B-1----:R-:W-:Y:S01]  /*4380*/  ULEA UR5, UR4, UR41, 0x3 ;  /* 0x0000002904057291 */ /* 0x002fe2000f8e18ff */
[----:B--2---:R-:W-:-:S04]  /*4390*/  LOP3.LUT R2, R11, UR6, RZ, 0x3c, !PT ;  /* 0x000000060b027c12 */ /* 0x004fc8000f8e3cff */
[----:B------:R-:W-:-:S04]  /*43a0*/  SHF.L.U32 R3, R2, 0x1f, RZ ;  /* 0x0000001f02037819 */ /* 0x000fc800000006ff */
[----:B------:R-:W1:Y:S02]  /*43b0*/  SYNCS.PHASECHK.TRANS64.TRYWAIT P0, [UR5], R3 ;  /* 0x00000003ff0075a7 */ /* 0x000e640008001105 */
[----:B-1----:R-:W-:Y:S05]  /*43c0*/  @!P0 BRA `(.L_x_74) ;  /* 0x0000003c00bc8947 */ /* 0x002fea0003800000 */
.L_x_154:
        /* <DEDUP_REMOVED lines=9> */
.L_x_156:
[----:B------:R-:W-:-:S04]  /*4460*/  UIADD3 UR4, UPT, UPT, UR4, 0x1, URZ ;  /* 0x0000000104047890 */ /* 0x000fc8000fffe0ff */
[----:B------:R-:W-:-:S04]  /*4470*/  UISETP.NE.AND UP0, UPT, UR4, 0x4, UPT ;  /* 0x000000040400788c */ /* 0x000fc8000bf05270 */
[----:B------:R-:W-:Y:S02]  /*4480*/  USEL UR5, URZ, 0x1, UP0 ;  /* 0x00000001ff057887 */ /* 0x000fe40008000000 */
[----:B------:R-:W-:-:S04]  /*4490*/  USEL UR4, UR4, URZ, UP0 ;  /* 0x000000ff04047287 */ /* 0x000fc80008000000 */
[----:B------:R-:W-:Y:S01]  /*44a0*/  ULEA UR4, UR4, UR41, 0x3 ;  /* 0x0000002904047291 */ /* 0x000fe2000f8e18ff */
[----:B------:R-:W-:-:S04]  /*44b0*/  LOP3.LUT R2, R2, UR5, RZ, 0x3c, !PT ;  /* 0x0000000502027c12 */ /* 0x000fc8000f8e3cff */
[----:B------:R-:W-:-:S04]  /*44c0*/  SHF.L.U32 R2, R2, 0x1f, RZ ;  /* 0x0000001f02027819 */ /* 0x000fc800000006ff */
[----:B------:R-:W2:Y:S02]  /*44d0*/  SYNCS.PHASECHK.TRANS64.TRYWAIT P0, [UR4], R2 ;  /* 0x00000002ff0075a7 */ /* 0x000ea40008001104 */
[----:B--2---:R-:W-:Y:S05]  /*44e0*/  @!P0 BRA `(.L_x_76) ;  /* 0x0000003c00a48947 */ /* 0x004fea0003800000 */
.L_x_158:
[----:B------:R-:W-:Y:S01]  /*44f0*/  NOP ;  /* 0x0000000000007918 */ /* 0x000fe20000000000 */
[----:B-1----:R-:W1:Y:S01]  /*4500*/  LDS R0, [UR8+0x14] ;  /* 0x00001408ff007984 */ /* 0x002e620008000800 */
[----:B------:R-:W-:Y:S01]  /*4510*/  ULOP3.LUT UR4, UR65, 0xffff, URZ, 0xc0, !UPT ;  /* 0x0000ffff41047892 */ /* 0x000fe2000f8ec0ff */
[----:B------:R-:W-:Y:S01]  /*4520*/  UMOV UR5, 0xffff ;  /* 0x0000ffff00057882 */ /* 0x000fe20000000000 */
[----:B------:R-:W-:Y:S02]  /*4530*/  UMOV UR6, 0x1 ;  /* 0x0000000100067882 */ /* 0x000fe40000000000 */
[----:B------:R-:W-:-:S04]  /*4540*/  USHF.R.U32.HI UR4, URZ, 0x5, UR4 ;  /* 0x00000005ff047899 */ /* 0x000fc80008011604 */
[----:B------:R-:W-:Y:S02]  /*4550*/  USHF.L.U32 UR5, UR5, UR4, URZ ;  /* 0x0000000405057299 */ /* 0x000fe400080006ff */
[----:B------:R-:W-:-:S04]  /*4560*/  USHF.L.U32 UR4, UR6, UR4, URZ ;  /* 0x0000000406047299 */ /* 0x000fc800080006ff */
[----:B-1----:R-:W-:-:S04]  /*4570*/  LOP3.LUT R0, R0, UR5, RZ, 0xc0, !PT ;  /* 0x0000000500007c12 */ /* 0x002fc8000f8ec0ff */
[----:B------:R-:W-:-:S13]  /*4580*/  ISETP.NE.AND P0, PT, R0, UR5, PT ;  /* 0x0000000500007c0c */ /* 0x000fda000bf05270 */
[----:B------:R-:W-:Y:S05]  /*4590*/  @P0 BRA `(.L_x_77) ;  /* 0x0000000000580947 */ /* 0x000fea0003800000 */
[----:B------:R-:W1:Y:S02]  /*45a0*/  LDS R0, [UR8+0x18] ;  /* 0x00001808ff007984 */ /* 0x000e640008000800 */
[----:B-1----:R-:W-:-:S04]  /*45b0*/  LOP3.LUT R0, R0, UR4, RZ, 0xc0, !PT ;  /* 0x0000000400007c12 */ /* 0x002fc8000f8ec0ff */
[----:B------:R-:W-:-:S13]  /*45c0*/  ISETP.NE.AND P0, PT, R0, UR4, PT ;  /* 0x0000000400007c0c */ /* 0x000fda000bf05270 */
[----:B------:R-:W-:Y:S05]  /*45d0*/  @P0 BRA `(.L_x_78) ;  /* 0x00000000003c0947 */ /* 0x000fea0003800000 */
[----:B------:R-:W1:Y:S01]  /*45e0*/  S2R R2, SR_LANEID ;  /* 0x0000000000027919 */ /* 0x000e620000000000 */
[----:B------:R-:W-:-:S06]  /*45f0*/  ULOP3.LUT UR5, URZ, UR5, URZ, 0x33, !UPT ;  /* 0x00000005ff057292 */ /* 0x000fcc000f8e33ff */
[----:B------:R-:W-:-:S04]  /*4600*/  IMAD.U32 R0, RZ, RZ, UR5 ;  /* 0x00000005ff007e24 */ /* 0x000fc8000f8e00ff */
[----:B------:R2:W4:Y:S02]  /*4610*/  REDUX UR7, R0 ;  /* 0x00000000000773c4 */ /* 0x0005240000000000 */
[----:B------:R1:W-:Y:S01]  /*4620*/  UTCATOMSWS.AND URZ, UR5 ;  /* 0x0000000500ff79e3 */ /* 0x0003e20008000000 */
[----:B--2---:R-:W-:Y:S01]  /*4630*/  LOP3.LUT R0, RZ, UR4, RZ, 0x33, !PT ;  /* 0x00000004ff007c12 */ /* 0x004fe2000f8e33ff */
[----:B------:R-:W-:Y:S02]  /*4640*/  VOTEU.ANY UR4, UPT, PT ;  /* 0x0000000000047886 */ /* 0x000fe400038e0100 */
[----:B------:R-:W-:Y:S02]  /*4650*/  UFLO.U32 UR4, UR4 ;  /* 0x00000004000472bd */ /* 0x000fe400080e0000 */
[----:B------:R-:W2:Y:S04]  /*4660*/  REDUX UR6, R0 ;  /* 0x00000000000673c4 */ /* 0x000ea80000000000 */
[----:B-1----:R-:W-:-:S02]  /*4670*/  ISETP.EQ.U32.AND P0, PT, R2, UR4, PT ;  /* 0x0000000402007c0c */ /* 0x002fc4000bf02070 */
[----:B----4-:R-:W-:-:S11]  /*4680*/  MOV R2, UR7 ;  /* 0x0000000700027c02 */ /* 0x010fd60008000f00 */
[----:B------:R1:W-:Y:S01]  /*4690*/  @P0 ATOMS.AND RZ, [UR8+0x14], R2 ;  /* 0x00001402ffff098c */ /* 0x0003e2000a800008 */
[----:B--2---:R-:W-:-:S05]  /*46a0*/  IMAD.U32 R0, RZ, RZ, UR6 ;  /* 0x00000006ff007e24 */ /* 0x004fca000f8e00ff */
[----:B------:R1:W-:Y:S01]  /*46b0*/  @P0 ATOMS.AND RZ, [UR8+0x18], R0 ;  /* 0x00001800ffff098c */ /* 0x0003e2000a800008 */
[----:B------:R-:W-:Y:S05]  /*46c0*/  BRA `(.L_x_79) ;  /* 0x0000000000147947 */ /* 0x000fea0003800000 */
.L_x_78:
[----:B------:R-:W-:Y:S02]  /*46d0*/  MOV R2, 0x46f0 ;  /* 0x000046f000027802 */ /* 0x000fe40000000f00 */
[----:B---3-5:R-:W-:Y:S05]  /*46e0*/  CALL.REL.NOINC `($__internal_0_$__cuda_sm10x_tcgen05_guardrail_trap_col_being_dealloced_not_returned_by_alloc) ;  /* 0x0000004000187944 */ /* 0x028fea0003c00000 */
[----:B------:R-:W-:Y:S05]  /*46f0*/  BRA `(.L_x_79) ;  /* 0x0000000000087947 */ /* 0x000fea0003800000 */
.L_x_77:
[----:B------:R-:W-:Y:S02]  /*4700*/  MOV R2, 0x4720 ;  /* 0x0000472000027802 */ /* 0x000fe40000000f00 */
[----:B---3-5:R-:W-:Y:S05]  /*4710*/  CALL.REL.NOINC `($__internal_2_$__cuda_sm10x_tcgen05_guardrail_trap_unallocated_columns_being_dealloced) ;  /* 0x0000004000247944 */ /* 0x028fea0003c00000 */
.L_x_79:
[----:B------:R-:W-:Y:S01]  /*4720*/  NOP ;  /* 0x0000000000007918 */ /* 0x000fe20000000000 */
[----:B------:R-:W-:Y:S05]  /*4730*/  EXIT ;  /* 0x000000000000794d */ /* 0x000fea0003800000 */
.L_x_61:
[----:B------:R-:W-:-:S09]  /*4740*/  UISETP.NE.OR UP0, UPT, UR22, 0x3, !UP3 ;  /* 0x000000031600788c */ /* 0x000fd2000df05670 */
[----:B------:R-:W-:Y:S05]  /*4750*/  BRA.U UP0, `(.L_x_80) ;  /* 0x0000000d00f07547 */ /* 0x000fea000b800000 */
[----:B------:R-:W1:Y:S01]  /*4760*/  LDCU UR33, c[0x0][0x370] ;  /* 0x00006e00ff2177ac */ /* 0x000e620008000800 */
[----:B------:R-:W2:Y:S01]  /*4770*/  LDC.64 R16, c[0x0][0x348] ;  /* 0x0000d200ff107b82 */ /* 0x000ea20000000a00 */
[----:B------:R-:W-:Y:S02]  /*4780*/  HFMA2 R13, -RZ, RZ, 0, 0 ;  /* 0x00000000ff0d7431 */ /* 0x000fe400000001ff */
[----:B------:R-:W-:Y:S01]  /*4790*/  IMAD.MOV.U32 R15, RZ, RZ, 0x1 ;  /* 0x00000001ff0f7424 */ /* 0x000fe200078e00ff */
[----:B------:R-:W1:Y:S01]  /*47a0*/  LDCU.128 UR28, c[0x0][0xb10] ;  /* 0x00016200ff1c77ac */ /* 0x000e620008000c00 */
[----:B------:R-:W-:Y:S01]  /*47b0*/  IMAD.MOV.U32 R14, RZ, RZ, RZ ;  /* 0x000000ffff0e7224 */ /* 0x000fe200078e00ff */
[----:B------:R-:W-:Y:S01]  /*47c0*/  MOV R7, 0x2000 ;  /* 0x0000200000077802 */ /* 0x000fe20000000f00 */
[----:B------:R-:W3:Y:S01]  /*47d0*/  LDCU UR32, c[0x0][0x374] ;  /* 0x00006e80ff2077ac */ /* 0x000ee20008000800 */
[----:B------:R-:W4:Y:S01]  /*47e0*/  LDC.64 R2, c[0x0][0x888] ;  /* 0x00022200ff027b82 */ /* 0x000f220000000a00 */
[----:B------:R-:W3:Y:S01]  /*47f0*/  LDCU UR15, c[0x0][0xb0c] ;  /* 0x00016180ff0f77ac */ /* 0x000ee20008000800 */
[----:B------:R-:W3:Y:S06]  /*4800*/  LDCU UR38, c[0x0][0xb20] ;  /* 0x00016400ff2677ac */ /* 0x000eec0008000800 */
[----:B------:R-:W2:Y:S01]  /*4810*/  LDC.64 R4, c[0x0][0x890] ;  /* 0x00022400ff047b82 */ /* 0x000ea20000000a00 */
[----:B------:R-:W3:Y:S01]  /*4820*/  LDCU UR4, c[0x0][0xb30] ;  /* 0x00016600ff0477ac */ /* 0x000ee20008000800 */
[----:B-1----:R-:W-:-:S02]  /*4830*/  UIMAD.WIDE.U32 UR6, UR33, UR28, URZ ;  /* 0x0000001c210672a5 */ /* 0x002fc4000f8e00ff */
[----:B---3--:R-:W-:Y:S01]  /*4840*/  UIMAD.WIDE.U32 UR8, UR32, UR31, URZ ;  /* 0x0000001f200872a5 */ /* 0x008fe2000f8e00ff */
[----:B------:R-:W-:Y:S01]  /*4850*/  UMOV UR24, 0x400 ;  /* 0x0000040000187882 */ /* 0x000fe20000000000 */
[----:B------:R-:W-:-:S03]  /*4860*/  UPLOP3.LUT UP3, UPT, UPT, UPT, UPT, 0x40, 0x4 ;  /* 0x000000000004789c */ /* 0x000fc60003f6e870 */
[----:B------:R-:W-:Y:S01]  /*4870*/  UMOV UR6, UR7 ;  /* 0x0000000700067c82 */ /* 0x000fe20008000000 */
[----:B------:R-:W-:Y:S01]  /*4880*/  UISETP.GE.AND UP0, UPT, UR42, 0x1, UPT ;  /* 0x000000012a00788c */ /* 0x000fe2000bf06270 */
[----:B------:R-:W-:Y:S01]  /*4890*/  UMOV UR34, UR9 ;  /* 0x0000000900227c82 */ /* 0x000fe20008000000 */
[----:B------:R-:W-:Y:S01]  /*48a0*/  UISETP.NE.AND UP4, UPT, UR42, 0x1, UPT ;  /* 0x000000012a00788c */ /* 0x000fe2000bf85270 */
[----:B------:R-:W1:Y:S01]  /*48b0*/  LDCU.64 UR16, c[0x0][0xb28] ;  /* 0x00016500ff1077ac */ /* 0x000e620008000a00 */
[----:B------:R-:W-:Y:S02]  /*48c0*/  ULEA UR24, UR54, UR24, 0x18 ;  /* 0x0000001836187291 */ /* 0x000fe4000f8ec0ff */
[----:B------:R-:W-:Y:S02]  /*48d0*/  UISETP.NE.AND UP6, UPT, UR15, 0x1, UPT ;  /* 0x000000010f00788c */ /* 0x000fe4000bfc5270 */
[----:B------:R-:W-:Y:S02]  /*48e0*/  UISETP.NE.AND UP5, UPT, UR30, 0x1, UPT ;  /* 0x000000011e00788c */ /* 0x000fe4000bfa5270 */
[----:B------:R-:W-:-:S02]  /*48f0*/  USHF.R.U32.HI UR35, URZ, UR29, UR6 ;  /* 0x0000001dff237299 */ /* 0x000fc40008011606 */
[----:B------:R-:W-:Y:S02]  /*4900*/  USHF.R.U32.HI UR34, URZ, UR38, UR34 ;  /* 0x00000026ff227299 */ /* 0x000fe40008011622 */
[----:B------:R-:W-:Y:S01]  /*4910*/  UISETP.NE.AND UP2, UPT, UR4, 0x1, UPT ;  /* 0x000000010400788c */ /* 0x000fe2000bf45270 */
[----:B------:R-:W-:-:S10]  /*4920*/  UMOV UR12, URZ ;  /* 0x000000ff000c7c82 */ /* 0x000fd40008000000 */
.L_x_89:
[C---:B------:R-:W-:Y:S02]  /*4930*/  LEA R12, R14.reuse, UR24, 0x3 ;  /* 0x000000180e0c7c11 */ /* 0x040fe4000f8e18ff */
[----:B------:R-:W-:Y:S02]  /*4940*/  SHF.L.U32 R0, R13, 0x1f, RZ ;  /* 0x0000001f0d007819 */ /* 0x000fe400000006ff */
[----:B------:R-:W-:Y:S02]  /*4950*/  LEA R8, R14, UR24, 0x4 ;  /* 0x000000180e087c11 */ /* 0x000fe4000f8e20ff */
[----:B---3--:R-:W3:Y:S02]  /*4960*/  SYNCS.PHASECHK.TRANS64.TRYWAIT P0, [R12+URZ+0xa0], R0 ;  /* 0x0000a0000c0075a7 */ /* 0x008ee400080011ff */
[----:B---3--:R-:W-:Y:S05]  /*4970*/  @!P0 BRA `(.L_x_81) ;  /* 0x0000003800988947 */ /* 0x008fea0003800000 */
.L_x_159:
[----:B------:R-:W1:Y:S01]  /*4980*/  LDS.128 R8, [R8+0x130] ;  /* 0x0001300008087984 */ /* 0x000e620000000c00 */
[----:B------:R-:W-:Y:S01]  /*4990*/  UISETP.GE.AND UP0, UPT, UR42, 0x1, UPT ;  /* 0x000000012a00788c */ /* 0x000fe2000bf06270 */
[----:B------:R-:W-:Y:S01]  /*49a0*/  @!PT LDS RZ, [RZ] ;  /* 0x00000000fffff984 */ /* 0x000fe20000000800 */
[----:B------:R-:W-:Y:S01]  /*49b0*/  @!PT LDS RZ, [RZ] ;  /* 0x00000000fffff984 */ /* 0x000fe20000000800 */
[----:B------:R-:W-:Y:S01]  /*49c0*/  @!PT LDS RZ, [RZ] ;  /* 0x00000000fffff984 */ /* 0x000fe20000000800 */
[----:B------:R-:W-:Y:S01]  /*49d0*/  @!PT LDS RZ, [RZ] ;  /* 0x00000000fffff984 */ /* 0x000fe20000000800 */
[----:B------:R2:W-:Y:S06]  /*49e0*/  MEMBAR.ALL.CTA ;  /* 0x0000000000007992 */ /* 0x0005ec0000008000 */
[----:B--2---:R-:W2:Y:S01]  /*49f0*/  FENCE.VIEW.ASYNC.S ;  /* 0x00000000000073c6 */ /* 0x004ea20000000000 */
[----:B-1----:R-:W-:Y:S11]  /*4a00*/  LOP3.LUT P0, RZ, R10, 0x1, RZ, 0xc0, !PT ;  /* 0x000000010aff7812 */ /* 0x002ff6000780c0ff */
[----:B------:R-:W-:Y:S02]  /*4a10*/  @!UPT UIADD3 URZ, UPT, UPT, URZ, URZ, URZ ;  /* 0x000000fffffff290 */ /* 0x000fe4000fffe0ff */
[----:B--2---:R-:W-:Y:S01]  /*4a20*/  VOTEU.ANY UP1, P0 ;  /* 0x0000000000ff7886 */ /* 0x004fe20000020100 */
[----:B------:R-:W-:Y:S11]  /*4a30*/  PLOP3.LUT P0, PT, PT, PT, UP1, 0x80, 0x8 ;  /* 0x000000000008781c */ /* 0x000ff60003f0f018 */
[----:B------:R-:W-:Y:S02]  /*4a40*/  @!UPT UIADD3 URZ, UPT, UPT, URZ, URZ, URZ ;  /* 0x000000fffffff290 */ /* 0x000fe4000fffe0ff */
[----:B---3--:R-:W-:Y:S02]  /*4a50*/  @P0 SHF.R.U32.HI R0, RZ, 0x10, R9 ;  /* 0x00000010ff000819 */ /* 0x008fe40000011609 */
[----:B------:R-:W-:Y:S02]  /*4a60*/  @P0 MOV R6, R8 ;  /* 0x0000000800060202 */ /* 0x000fe40000000f00 */
[----:B------:R-:W-:Y:S01]  /*4a70*/  @P0 R2UR UR4, R0 ;  /* 0x00000000000402ca */ /* 0x000fe200000e0000 */
[----:B------:R-:W-:Y:S01]  /*4a80*/  VIADD R0, R12, 0xb0 ;  /* 0x000000b00c007836 */ /* 0x000fe20000000000 */
[----:B------:R-:W-:Y:S02]  /*4a90*/  @P0 LOP3.LUT R8, R9, 0xffff, RZ, 0xc0, !PT ;  /* 0x0000ffff09080812 */ /* 0x000fe400078ec0ff */
[----:B------:R-:W-:Y:S02]  /*4aa0*/  @P0 R2UR UR6, R6 ;  /* 0x00000000060602ca */ /* 0x000fe400000e0000 */
[----:B------:R-:W-:Y:S02]  /*4ab0*/  PRMT R0, RZ, 0x654, R0 ;  /* 0x00000654ff007816 */ /* 0x000fe40000000000 */
[----:B------:R-:W-:Y:S02]  /*4ac0*/  @P0 R2UR UR5, R8 ;  /* 0x00000000080502ca */ /* 0x000fe400000e0000 */
[----:B------:R1:W-:Y:S03]  /*4ad0*/  SYNCS.ARRIVE.TRANS64.RED.A1T0 RZ, [R0+URZ], RZ ;  /* 0x000000ff00ff79a7 */ /* 0x0003e600081004ff */
[----:B------:R-:W-:Y:S04]  /*4ae0*/  @UP1 UMOV UR27, UR4 ;  /* 0x00000004001b1c82 */ /* 0x000fe80008000000 */
[----:B------:R-:W-:Y:S04]  /*4af0*/  @UP1 UMOV UR14, UR6 ;  /* 0x00000006000e1c82 */ /* 0x000fe80008000000 */
[----:B------:R-:W-:Y:S01]  /*4b00*/  @UP1 UMOV UR13, UR5 ;  /* 0x00000005000d1c82 */ /* 0x000fe20008000000 */
[----:B------:R-:W-:Y:S05]  /*4b10*/  BRA.U !UP0, `(.L_x_82) ;  /* 0x0000000108a47547 */ /* 0x000fea000b800000 */
[----:B------:R-:W-:Y:S02]  /*4b20*/  UIMAD.WIDE.U32 UR8, UR13, UR31, URZ ;  /* 0x0000001f0d0872a5 */ /* 0x000fe4000f8e00ff */
[----:B------:R-:W-:Y:S02]  /*4b30*/  UIMAD.WIDE.U32 UR10, UR14, UR28, URZ ;  /* 0x0000001c0e0a72a5 */ /* 0x000fe4000f8e00ff */
[----:B------:R-:W-:Y:S02]  /*4b40*/  USEL UR4, UR32, UR34, !UP5 ;  /* 0x0000002220047287 */ /* 0x000fe4000e800000 */
[----:B------:R-:W-:Y:S02]  /*4b50*/  USEL UR7, UR33, UR35, !UP6 ;  /* 0x0000002321077287 */ /* 0x000fe4000f000000 */
[----:B------:R-:W-:Y:S02]  /*4b60*/  UIMAD.WIDE.U32 UR18, UR4, UR16, URZ ;  /* 0x00000010041272a5 */ /* 0x000fe4000f8e00ff */
[----:B------:R-:W-:Y:S01]  /*4b70*/  UIMAD.WIDE.U32 UR20, UR7, UR16, URZ ;  /* 0x00000010071472a5 */ /* 0x000fe2000f8e00ff */
[----:B------:R-:W-:Y:S02]  /*4b80*/  UMOV UR5, UR9 ;  /* 0x0000000900057c82 */ /* 0x000fe40008000000 */
[----:B------:R-:W-:Y:S03]  /*4b90*/  USHF.R.U32.HI UR6, URZ, UR38, UR5 ;  /* 0x00000026ff067299 */ /* 0x000fe60008011605 */
[----:B------:R-:W-:Y:S01]  /*4ba0*/  UMOV UR5, UR11 ;  /* 0x0000000b00057c82 */ /* 0x000fe20008000000 */
[----:B------:R-:W-:Y:S02]  /*4bb0*/  USEL UR6, UR13, UR6, !UP5 ;  /* 0x000000060d067287 */ /* 0x000fe4000e800000 */
[----:B------:R-:W-:Y:S02]  /*4bc0*/  USHF.R.U32.HI UR8, URZ, UR29, UR5 ;  /* 0x0000001dff087299 */ /* 0x000fe40008011605 */
[----:B------:R-:W-:Y:S01]  /*4bd0*/  UIMAD.WIDE.U32 UR10, UR6, UR16, URZ ;  /* 0x00000010060a72a5 */ /* 0x000fe2000f8e00ff */
[----:B------:R-:W-:Y:S02]  /*4be0*/  UMOV UR5, UR19 ;  /* 0x0000001300057c82 */ /* 0x000fe40008000000 */
[----:B------:R-:W-:Y:S03]  /*4bf0*/  @UP4 USHF.R.U32.HI UR4, URZ, UR17, UR5 ;  /* 0x00000011ff044299 */ /* 0x000fe60008011605 */
[----:B------:R-:W-:Y:S01]  /*4c00*/  UMOV UR5, UR21 ;  /* 0x0000001500057c82 */ /* 0x000fe20008000000 */
[----:B------:R-:W-:Y:S02]  /*4c10*/  UIMAD UR4, UR42, UR4, URZ ;  /* 0x000000042a0472a4 */ /* 0x000fe4000f8e02ff */
[----:B------:R-:W-:Y:S02]  /*4c20*/  @UP4 USHF.R.U32.HI UR7, URZ, UR17, UR5 ;  /* 0x00000011ff074299 */ /* 0x000fe40008011605 */
[----:B------:R-:W-:Y:S02]  /*4c30*/  USEL UR5, UR14, UR8, !UP6 ;  /* 0x000000080e057287 */ /* 0x000fe4000f000000 */
[----:B------:R-:W-:Y:S02]  /*4c40*/  UIMAD UR8, UR42, UR7, URZ ;  /* 0x000000072a0872a4 */ /* 0x000fe4000f8e02ff */
[----:B------:R-:W-:Y:S03]  /*4c50*/  UISETP.GE.AND UP0, UPT, UR6, UR4, UPT ;  /* 0x000000040600728c */ /* 0x000fe6000bf06270 */
[----:B------:R-:W-:Y:S01]  /*4c60*/  UMOV UR4, UR11 ;  /* 0x0000000b00047c82 */ /* 0x000fe20008000000 */
[----:B------:R-:W-:Y:S02]  /*4c70*/  UISETP.GE.OR UP0, UPT, UR5, UR8, UP0 ;  /* 0x000000080500728c */ /* 0x000fe40008706670 */
[----:B------:R-:W-:Y:S02]  /*4c80*/  USHF.R.U32.HI UR4, URZ, UR17, UR4 ;  /* 0x00000011ff047299 */ /* 0x000fe40008011604 */
[----:B------:R-:W-:Y:S02]  /*4c90*/  UIMAD.WIDE.U32 UR8, UR5, UR16, URZ ;  /* 0x00000010050872a5 */ /* 0x000fe4000f8e00ff */
[----:B------:R-:W-:Y:S04]  /*4ca0*/  USEL UR10, UR6, UR4, !UP4 ;  /* 0x00000004060a7287 */ /* 0x000fe8000e000000 */
[----:B------:R-:W-:Y:S01]  /*4cb0*/  UIADD3 UR11, UPT, UPT, -UR10, URZ, URZ ;  /* 0x000000ff0a0b7290 */ /* 0x000fe2000fffe1ff */
[----:B------:R-:W-:Y:S02]  /*4cc0*/  @!UP0 UMOV UR4, UR9 ;  /* 0x0000000900048c82 */ /* 0x000fe40008000000 */
[----:B------:R-:W-:Y:S02]  /*4cd0*/  @!UP0 USHF.R.U32.HI UR4, URZ, UR17, UR4 ;  /* 0x00000011ff048299 */ /* 0x000fe40008011604 */
[----:B------:R-:W-:Y:S02]  /*4ce0*/  UIMAD UR8, UR42, UR11, UR6 ;  /* 0x0000000b2a0872a4 */ /* 0x000fe4000f8e0206 */
[----:B------:R-:W-:Y:S04]  /*4cf0*/  @!UP0 USEL UR4, UR5, UR4, !UP4 ;  /* 0x0000000405048287 */ /* 0x000fe8000e000000 */
[----:B------:R-:W-:Y:S02]  /*4d00*/  @!UP0 UIMAD UR8, UR7, UR8, UR4 ;  /* 0x00000008070882a4 */ /* 0x000fe4000f8e0204 */
[----:B------:R-:W-:Y:S02]  /*4d10*/  @!UP0 UIADD3 UR9, UPT, UPT, UR10, -UR4, URZ ;  /* 0x800000040a098290 */ /* 0x000fe4000fffe0ff */
[----:B------:R-:W-:Y:S02]  /*4d20*/  UIADD3 UR4, UPT, UPT, -UR5, URZ, URZ ;  /* 0x000000ff05047290 */ /* 0x000fe4000fffe1ff */
[----:B------:R-:W-:Y:S02]  /*4d30*/  UIADD3 UR7, UPT, UPT, -UR6, URZ, URZ ;  /* 0x000000ff06077290 */ /* 0x000fe4000fffe1ff */
[----:B------:R-:W-:Y:S02]  /*4d40*/  @!UP0 UIMAD UR6, UR9, UR42, UR5 ;  /* 0x0000002a090682a4 */ /* 0x000fe4000f8e0205 */
[----:B------:R-:W-:Y:S02]  /*4d50*/  UIMAD UR14, UR15, UR4, UR14 ;  /* 0x000000040f0e72a4 */ /* 0x000fe4000f8e020e */
[----:B------:R-:W-:Y:S01]  /*4d60*/  UIMAD UR13, UR30, UR7, UR13 ;  /* 0x000000071e0d72a4 */ /* 0x000fe2000f8e020d */
[----:B------:R-:W-:Y:S02]  /*4d70*/  @!UP0 UMOV UR5, UR8 ;  /* 0x0000000800058c82 */ /* 0x000fe40008000000 */
[----:B------:R-:W-:Y:S02]  /*4d80*/  UIMAD UR14, UR5, UR15, UR14 ;  /* 0x0000000f050e72a4 */ /* 0x000fe4000f8e020e */
[----:B------:R-:W-:Y:S11]  /*4d90*/  UIMAD UR13, UR6, UR30, UR13 ;  /* 0x0000001e060d72a4 */ /* 0x000ff6000f8e020d */
[----:B------:R-:W-:Y:S01]  /*4da0*/  @!UPT UIADD3 URZ, UPT, UPT, URZ, URZ, URZ ;  /* 0x000000fffffff290 */ /* 0x000fe2000fffe0ff */
.L_x_82:
[----:B------:R-:W2:Y:S01]  /*4db0*/  @!UP2 LDCU.128 UR20, c[0x0][0xb10] ;  /* 0x00016200ff14a7ac */ /* 0x000ea20008000c00 */
[C---:B------:R-:W-:Y:S02]  /*4dc0*/  ISETP.NE.U32.AND P1, PT, R4.reuse, RZ, PT ;  /* 0x000000ff0400720c */ /* 0x040fe40003f25070 */
[----:B------:R-:W-:Y:S02]  /*4dd0*/  ISETP.NE.U32.AND P0, PT, R4, RZ, PT ;  /* 0x000000ff0400720c */ /* 0x000fe40003f05070 */
[C---:B------:R-:W-:Y:S02]  /*4de0*/  ISETP.NE.AND.EX P1, PT, R5.reuse, RZ, PT, P1 ;  /* 0x000000ff0500720c */ /* 0x040fe40003f25310 */
[----:B------:R-:W-:Y:S01]  /*4df0*/  ISETP.NE.AND.EX P0, PT, R5, RZ, PT, P0 ;  /* 0x000000ff0500720c */ /* 0x000fe20003f05300 */
[----:B------:R-:W3:Y:S01]  /*4e00*/  @!UP2 LDCU UR5, c[0x0][0xb0c] ;  /* 0x00016180ff05a7ac */ /* 0x000ee20008000800 */
[----:B------:R-:W-:Y:S02]  /*4e10*/  USHF.L.U32 UR11, UR25, 0x6, URZ ;  /* 0x00000006190b7899 */ /* 0x000fe400080006ff */
[----:B------:R-:W-:Y:S02]  /*4e20*/  USHF.L.U32 UR10, UR26, 0x6, URZ ;  /* 0x000000061a0a7899 */ /* 0x000fe400080006ff */
[----:B--2---:R-:W-:Y:S07]  /*4e30*/  UIMAD.WIDE.U32 UR6, UR14, UR20, URZ ;  /* 0x000000140e0672a5 */ /* 0x004fee000f8e00ff */
[----:B------:R-:W-:Y:S01]  /*4e40*/  @!UP2 UMOV UR4, UR7 ;  /* 0x000000070004ac82 */ /* 0x000fe20008000000 */
[----:B---3--:R-:W-:Y:S02]  /*4e50*/  @!UP2 UISETP.NE.AND UP0, UPT, UR5, 0x1, UPT ;  /* 0x000000010500a88c */ /* 0x008fe4000bf05270 */
[----:B------:R-:W-:Y:S02]  /*4e60*/  @!UP2 USHF.R.U32.HI UR4, URZ, UR21, UR4 ;  /* 0x00000015ff04a299 */ /* 0x000fe40008011604 */
[----:B------:R-:W-:Y:S02]  /*4e70*/  UIMAD.WIDE.U32 UR6, UR13, UR23, URZ ;  /* 0x000000170d0672a5 */ /* 0x000fe4000f8e00ff */
[----:B------:R-:W-:Y:S02]  /*4e80*/  @!UP2 USEL UR8, UR14, UR4, !UP0 ;  /* 0x000000040e08a287 */ /* 0x000fe4000c000000 */
[----:B------:R-:W-:Y:S03]  /*4e90*/  @!UP2 UISETP.NE.AND UP0, UPT, UR22, 0x1, UPT ;  /* 0x000000011600a88c */ /* 0x000fe6000bf05270 */
[----:B------:R-:W-:Y:S02]  /*4ea0*/  @!UP2 UMOV UR6, UR7 ;  /* 0x000000070006ac82 */ /* 0x000fe40008000000 */
[----:B------:R-:W2:Y:S02]  /*4eb0*/  @!UP2 LDCU UR4, c[0x0][0xb20] ;  /* 0x00016400ff04a7ac */ /* 0x000ea40008000800 */
[----:B--2---:R-:W-:Y:S04]  /*4ec0*/  @!UP2 USHF.R.U32.HI UR6, URZ, UR4, UR6 ;  /* 0x00000004ff06a299 */ /* 0x004fe80008011606 */
[----:B------:R-:W-:Y:S04]  /*4ed0*/  @!UP2 USEL UR6, UR13, UR6, !UP0 ;  /* 0x000000060d06a287 */ /* 0x000fe8000c000000 */
[----:B------:R-:W-:Y:S02]  /*4ee0*/  @!UP2 UIADD3 UR4, UPT, UPT, -UR8, UR6, URZ ;  /* 0x000000060804a290 */ /* 0x000fe4000fffe1ff */
[----:B------:R-:W-:Y:S02]  /*4ef0*/  @!UP2 UIADD3 UR6, UPT, UPT, UR8, -UR6, URZ ;  /* 0x800000060806a290 */ /* 0x000fe4000fffe0ff */
[----:B------:R-:W-:Y:S02]  /*4f00*/  @!UP2 UIMAD UR14, UR4, UR5, UR14 ;  /* 0x00000005040ea2a4 */ /* 0x000fe4000f8e020e */
[----:B------:R-:W-:Y:S01]  /*4f10*/  @!UP2 UIMAD UR13, UR6, UR22, UR13 ;  /* 0x00000016060da2a4 */ /* 0x000fe2000f8e020d */
[----:B------:R-:W-:Y:S11]  /*4f20*/  BRA.U UP3, `(.L_x_83) ;  /* 0x0000000103107547 */ /* 0x000ff6000b800000 */
[----:B------:R-:W-:Y:S04]  /*4f30*/  MOV R6, UR37 ;  /* 0x0000002500067c02 */ /* 0x000fe80008000f00 */
[----:B------:R-:W-:Y:S04]  /*4f40*/  SHF.L.U32 R6, R6, 0x1f, RZ ;  /* 0x0000001f06067819 */ /* 0x000fe800000006ff */
[----:B------:R-:W2:Y:S02]  /*4f50*/  SYNCS.PHASECHK.TRANS64.TRYWAIT P2, [UR24+0x98], R6 ;  /* 0x00009806ff0075a7 */ /* 0x000ea40008041118 */
[----:B--2---:R-:W-:Y:S05]  /*4f60*/  @!P2 BRA `(.L_x_84) ;  /* 0x000000340030a947 */ /* 0x004fea0003800000 */
.L_x_83:
[----:B------:R-:W-:Y:S05]  /*4f70*/  @!P1 BRA `(.L_x_85) ;  /* 0x0000000000309947 */ /* 0x000fea0003800000 */
[----:B----4-:R-:W-:Y:S01]  /*4f80*/  ISETP.NE.U32.AND P1, PT, R2, RZ, PT ;  /* 0x000000ff0200720c */ /* 0x010fe20003f25070 */
[----:B------:R-:W2:Y:S01]  /*4f90*/  LDCU.64 UR4, c[0x0][0x358] ;  /* 0x00006b00ff0477ac */ /* 0x000ea20008000a00 */
[----:B------:R-:W-:Y:S02]  /*4fa0*/  IMAD.MOV.U32 R56, RZ, RZ, 0x1 ;  /* 0x00000001ff387424 */ /* 0x000fe400078e00ff */
[----:B------:R-:W-:Y:S11]  /*4fb0*/  ISETP.NE.AND.EX P1, PT, R3, RZ, PT, P1 ;  /* 0x000000ff0300720c */ /* 0x000ff60003f25310 */
[----:B------:R-:W-:Y:S02]  /*4fc0*/  @!UPT UIADD3 URZ, UPT, UPT, URZ, URZ, URZ ;  /* 0x000000fffffff290 */ /* 0x000fe4000fffe0ff */
[----:B------:R-:W3:Y:S01]  /*4fd0*/  @P1 LDC.64 R8, c[0x0][0x888] ;  /* 0x00022200ff081b82 */ /* 0x000ee20000000a00 */
[----:B-1----:R-:W-:Y:S04]  /*4fe0*/  @P1 IMAD R0, R4, UR36, RZ ;  /* 0x0000002404001c24 */ /* 0x002fe8000f8e02ff */
[----:B---3--:R-:W-:Y:S04]  /*4ff0*/  @P1 IMAD.WIDE R8, R0, 0x4, R8 ;  /* 0x0000000400081825 */ /* 0x008fe800078e0208 */
[----:B------:R-:W-:Y:S01]  /*5000*/  HFMA2 R0, -RZ, RZ, 0, 5.9604644775390625e-08 ;  /* 0x00000001ff007431 */ /* 0x000fe200000001ff */
[----:B--2--5:R2:W5:Y:S04]  /*5010*/  @P1 LDG.E R26, desc[UR4][R8.64] ;  /* 0x00000004081a1981 */ /* 0x024568000c1e1900 */
[----:B------:R-:W-:Y:S01]  /*5020*/  @!P1 PRMT R56, R0, 0x7610, R56 ;  /* 0x0000761000389816 */ /* 0x000fe20000000038 */
[----:B--2---:R-:W3:Y:S06]  /*5030*/  @!P1 LDC R26, c[0x0][0x880] ;  /* 0x00022000ff1a9b82 */ /* 0x004eec0000000800 */
.L_x_85:
[----:B---3-5:R-:W-:Y:S01]  /*5040*/  @!P0 FSETP.EQ.AND P1, PT, R26, RZ, PT ;  /* 0x000000ff1a00820b */ /* 0x028fe20003f22000 */
[----:B------:R-:W-:Y:S01]  /*5050*/  @!UPT UIADD3 URZ, UPT, UPT, URZ, URZ, URZ ;  /* 0x000000fffffff290 */ /* 0x000fe2000fffe0ff */
[----:B------:R-:W-:Y:S11]  /*5060*/  @!P0 BRA `(.L_x_86) ;  /* 0x0000000000188947 */ /* 0x000ff60003800000 */
[----:B------:R-:W-:Y:S02]  /*5070*/  LOP3.LUT P0, RZ, R56, 0xff, RZ, 0xc0, !PT ;  /* 0x000000ff38ff7812 */ /* 0x000fe4000780c0ff */
[----:B----4-:R-:W-:Y:S04]  /*5080*/  ISETP.NE.U32.AND P1, PT, R2, RZ, PT ;  /* 0x000000ff0200720c */ /* 0x010fe80003f25070 */
[----:B------:R-:W-:Y:S04]  /*5090*/  ISETP.NE.AND.EX P1, PT, R3, RZ, PT, P1 ;  /* 0x000000ff0300720c */ /* 0x000fe80003f25310 */
[----:B------:R-:W-:Y:S03]  /*50a0*/  PLOP3.LUT P1, PT, P1, PT, PT, 0x8, 0x80 ;  /* 0x000000000080781c */ /* 0x000fe60000f2e170 */
[----:B------:R-:W-:Y:S11]  /*50b0*/  @P0 FSETP.EQ.AND P1, PT, R26, RZ, PT ;  /* 0x000000ff1a00020b */ /* 0x000ff60003f22000 */
[----:B------:R-:W-:Y:S02]  /*50c0*/  @!UPT UIADD3 URZ, UPT, UPT, URZ, URZ, URZ ;  /* 0x000000fffffff290 */ /* 0x000fe4000fffe0ff */
.L_x_86:
[----:B------:R-:W-:Y:S01]  /*50d0*/  ULEA UR4, UR12, UR24, 0x3 ;  /* 0x000000180c047291 */ /* 0x000fe2000f8e18ff */
[----:B------:R-:W-:Y:S02]  /*50e0*/  SHF.L.U32 R9, R15, 0x1f, RZ ;  /* 0x0000001f0f097819 */ /* 0x000fe400000006ff */
[----:B------:R-:W-:Y:S04]  /*50f0*/  ELECT P0, URZ, PT ;  /* 0x0000000000ff782f */ /* 0x000fe80003800000 */
[----:B------:R-:W-:Y:S02]  /*5100*/  PLOP3.LUT P1, PT, P1, P0, PT, 0xf2, 0x2f ;  /* 0x00000000002f781c */ /* 0x000fe40000f21e72 */
[----:B------:R-:W2:Y:S11]  /*5110*/  SYNCS.PHASECHK.TRANS64.TRYWAIT P2, [UR4+0x78], R9 ;  /* 0x00007809ff0075a7 */ /* 0x000eb60008041104 */
[----:B------:R-:W-:Y:S05]  /*5120*/  @!P1 IADD3 R8, P0, PT, R16, 0x580, RZ ;  /* 0x0000058010089810 */ /* 0x000fea0007f1e0ff */
[----:B-1----:R-:W-:Y:S01]  /*5130*/  @!P1 IMAD.X R6, RZ, RZ, R17, P0 ;  /* 0x000000ffff069224 */ /* 0x002fe200000e0611 */
[----:B--2---:R-:W-:Y:S07]  /*5140*/  @!P2 BRA `(.L_x_87) ;  /* 0x0000003000d0a947 */ /* 0x004fee0003800000 */
.L_x_162:
[----:B------:R-:W-:Y:S01]  /*5150*/  @!P1 R2UR UR7, R6 ;  /* 0x00000000060792ca */ /* 0x000fe200000e0000 */
[----:B------:R-:W-:Y:S01]  /*5160*/  UIADD3 UR5, UPT, UPT, UR12, 0x1, URZ ;  /* 0x000000010c057890 */ /* 0x000fe2000fffe0ff */
[----:B------:R-:W-:Y:S01]  /*5170*/  @!P1 R2UR UR6, R8 ;  /* 0x00000000080692ca */ /* 0x000fe200000e0000 */
[----:B------:R-:W-:Y:S01]  /*5180*/  UIADD3 UR9, UPT, UPT, UR4, 0x60, URZ ;  /* 0x0000006004097890 */ /* 0x000fe2000fffe0ff */
[----:B------:R-:W-:Y:S01]  /*5190*/  @!P1 IMAD.MOV.U32 R6, RZ, RZ, 0x2000 ;  /* 0x00002000ff069424 */ /* 0x000fe200078e00ff */
[----:B------:R-:W-:Y:S01]  /*51a0*/  UISETP.NE.AND UP0, UPT, UR5, 0x3, UPT ;  /* 0x000000030500788c */ /* 0x000fe2000bf05270 */
[----:B------:R-:W-:Y:S01]  /*51b0*/  VIADD R14, R14, 0x1 ;  /* 0x000000010e0e7836 */ /* 0x000fe20000000000 */
[----:B------:R-:W-:Y:S01]  /*51c0*/  UMOV UR22, 0x0 ;  /* 0x0000000000167882 */ /* 0x000fe20000000000 */
[----:B------:R-:W-:Y:S01]  /*51d0*/  UMOV UR23, 0x10000000 ;  /* 0x1000000000177882 */ /* 0x000fe20000000000 */
[----:B------:R-:W-:Y:S04]  /*51e0*/  UPRMT UR20, UR54, 0x654, UR9 ;  /* 0x0000065436147896 */ /* 0x000fe80008000009 */
[----:B-1----:R-:W-:Y:S01]  /*51f0*/  IMAD.U32 R9, RZ, RZ, UR7 ;  /* 0x00000007ff097e24 */ /* 0x002fe2000f8e00ff */
[----:B------:R-:W-:Y:S01]  /*5200*/  USEL UR7, URZ, 0x1, UP0 ;  /* 0x00000001ff077887 */ /* 0x000fe20008000000 */
[----:B------:R-:W-:Y:S01]  /*5210*/  IMAD.U32 R8, RZ, RZ, UR6 ;  /* 0x00000006ff087e24 */ /* 0x000fe2000f8e00ff */
[----:B------:R-:W-:Y:S02]  /*5220*/  USEL UR6, UR5, URZ, UP0 ;  /* 0x000000ff05067287 */ /* 0x000fe40008000000 */
[----:B------:R-:W-:Y:S01]  /*5230*/  VOTEU.ALL UP0, P1 ;  /* 0x0000000000ff7886 */ /* 0x000fe20000800000 */
[----:B------:R-:W-:Y:S02]  /*5240*/  @!P1 R2UR UR19, R9 ;  /* 0x00000000091392ca */ /* 0x000fe400000e0000 */
[----:B------:R-:W-:Y:S02]  /*5250*/  @!P1 R2UR UR18, R8 ;  /* 0x00000000081292ca */ /* 0x000fe400000e0000 */
[----:B------:R-:W-:Y:S01]  /*5260*/  @!UP0 ULEA UR5, UR12, UR24, 0xd ;  /* 0x000000180c058291 */ /* 0x000fe2000f8e68ff */
[----:B------:R-:W-:Y:S02]  /*5270*/  LOP3.LUT R15, R15, UR7, RZ, 0x3c, !PT ;  /* 0x000000070f0f7c12 */ /* 0x000fe4000f8e3cff */
[----:B------:R-:W-:Y:S01]  /*5280*/  UMOV UR12, UR36 ;  /* 0x00000024000c7c82 */ /* 0x000fe20008000000 */
[----:B------:R-:W-:Y:S01]  /*5290*/  @!UP0 UIADD3 UR8, UPT, UPT, UR5, 0x400, URZ ;  /* 0x0000040005088890 */ /* 0x000fe2000fffe0ff */
[----:B------:R-:W-:Y:S01]  /*52a0*/  SHF.L.U32 R0, R15, 0x1f, RZ ;  /* 0x0000001f0f007819 */ /* 0x000fe200000006ff */
[----:B------:R-:W-:Y:S01]  /*52b0*/  VOTEU.ALL UP0, P1 ;  /* 0x0000000000ff7886 */ /* 0x000fe20000800000 */
[----:B------:R-:W-:Y:S06]  /*52c0*/  ULEA UR5, UR6, UR24, 0x3 ;  /* 0x0000001806057291 */ /* 0x000fec000f8e18ff */
[----:B------:R1:W-:Y:S01]  /*52d0*/  @!UP0 UTMALDG.3D [UR8], [UR18], desc[UR22] ;  /* 0x00001608120085b4 */ /* 0x0003e20008011000 */
[----:B------:R1:W-:Y:S01]  /*52e0*/  @!P1 SYNCS.ARRIVE.TRANS64.RED.A0TR RZ, [UR4+0x60], R6 ;  /* 0x00006006ffff99a7 */ /* 0x0003e20008300404 */
[----:B------:R-:W-:Y:S01]  /*52f0*/  SYNCS.ARRIVE.TRANS64.RED.A1T0 RZ, [UR20], RZ ;  /* 0x000000ffffff79a7 */ /* 0x000fe20008100414 */
[----:B------:R-:W2:Y:S02]  /*5300*/  SYNCS.PHASECHK.TRANS64.TRYWAIT P0, [UR5+0x78], R0 ;  /* 0x00007800ff0075a7 */ /* 0x000ea40008001105 */
[----:B-12---:R-:W-:Y:S05]  /*5310*/  @!P0 BRA `(.L_x_88) ;  /* 0x0000003000748947 */ /* 0x006fea0003800000 */
.L_x_164:
[----:B------:R-:W-:Y:S01]  /*5320*/  UIADD3 UR9, UPT, UPT, UR5, 0x60, URZ ;  /* 0x0000006005097890 */ /* 0x000fe2000fffe0ff */
[----:B-1----:R-:W-:Y:S01]  /*5330*/  @!P1 IADD3 R6, P0, PT, R16, 0x580, RZ ;  /* 0x0000058010069810 */ /* 0x002fe20007f1e0ff */
[----:B------:R-:W-:Y:S01]  /*5340*/  UPLOP3.LUT UP3, UPT, UPT, UPT, UPT, 0x80, 0x8 ;  /* 0x000000000008789c */ /* 0x000fe20003f6f070 */
[----:B------:R-:W-:Y:S01]  /*5350*/  R2UR UR23, R58 ;  /* 0x000000003a1772ca */ /* 0x000fe200000e0000 */
[----:B------:R-:W-:Y:S01]  /*5360*/  UMOV UR20, 0x0 ;  /* 0x0000000000147882 */ /* 0x000fe20000000000 */
[----:B------:R-:W-:Y:S01]  /*5370*/  @!P1 R2UR UR7, R6 ;  /* 0x00000000060792ca */ /* 0x000fe200000e0000 */
[----:B------:R-:W-:Y:S01]  /*5380*/  @!P1 IMAD.X R0, RZ, RZ, R17, P0 ;  /* 0x000000ffff009224 */ /* 0x000fe200000e0611 */
[----:B------:R-:W-:Y:S01]  /*5390*/  UMOV UR21, 0x10000000 ;  /* 0x1000000000157882 */ /* 0x000fe20000000000 */
[----:B------:R-:W-:Y:S01]  /*53a0*/  UMOV UR12, UR36 ;  /* 0x00000024000c7c82 */ /* 0x000fe20008000000 */
[----:B------:R-:W-:Y:S01]  /*53b0*/  VOTEU.ALL UP0, P1 ;  /* 0x0000000000ff7886 */ /* 0x000fe20000800000 */
[----:B------:R-:W-:Y:S01]  /*53c0*/  R2UR UR22, R59 ;  /* 0x000000003b1672ca */ /* 0x000fe200000e0000 */
[----:B------:R-:W-:Y:S01]  /*53d0*/  UMOV UR36, UR27 ;  /* 0x0000001b00247c82 */ /* 0x000fe20008000000 */
[----:B------:R-:W-:Y:S02]  /*53e0*/  @!P1 R2UR UR4, R0 ;  /* 0x00000000000492ca */ /* 0x000fe400000e0000 */
[----:B------:R-:W-:Y:S01]  /*53f0*/  @!UP0 UIADD3 UR10, UPT, UPT, UR10, 0x20, URZ ;  /* 0x000000200a0a8890 */ /* 0x000fe2000fffe0ff */
[C---:B------:R-:W-:Y:S01]  /*5400*/  ISETP.NE.AND P0, PT, R14.reuse, 0x2, PT ;  /* 0x000000020e00780c */ /* 0x040fe20003f05270 */
[----:B------:R-:W-:Y:S02]  /*5410*/  UIADD3 UR26, UPT, UPT, UR13, UR23, URZ ;  /* 0x000000170d1a7290 */ /* 0x000fe4000fffe0ff */
[----:B------:R-:W-:Y:S01]  /*5420*/  IMAD.U32 R8, RZ, RZ, UR7 ;  /* 0x00000007ff087e24 */ /* 0x000fe2000f8e00ff */
[----:B------:R-:W-:Y:S02]  /*5430*/  SEL R0, RZ, 0x1, P0 ;  /* 0x00000001ff007807 */ /* 0x000fe40000000000 */
[----:B------:R-:W-:Y:S02]  /*5440*/  SEL R14, R14, RZ, P0 ;  /* 0x000000ff0e0e7207 */ /* 0x000fe40000000000 */
[----:B------:R-:W-:Y:S01]  /*5450*/  @!P1 R2UR UR18, R8 ;  /* 0x00000000081292ca */ /* 0x000fe200000e0000 */
[----:B------:R-:W-:Y:S01]  /*5460*/  UIADD3 UR25, UPT, UPT, UR14, UR22, URZ ;  /* 0x000000160e197290 */ /* 0x000fe2000fffe0ff */
[----:B------:R-:W-:Y:S01]  /*5470*/  IMAD.U32 R9, RZ, RZ, UR4 ;  /* 0x00000004ff097e24 */ /* 0x000fe2000f8e00ff */
[----:B------:R-:W-:Y:S01]  /*5480*/  @!UP0 ULEA UR4, UR6, UR24, 0xd ;  /* 0x0000001806048291 */ /* 0x000fe2000f8e68ff */
[----:B------:R-:W-:Y:S03]  /*5490*/  LOP3.LUT R13, R13, R0, RZ, 0x3c, !PT ;  /* 0x000000000d0d7212 */ /* 0x000fe600078e3cff */
[----:B------:R-:W-:Y:S01]  /*54a0*/  @!P1 R2UR UR19, R9 ;  /* 0x00000000091392ca */ /* 0x000fe200000e0000 */
[----:B------:R-:W-:Y:S01]  /*54b0*/  @!UP0 UIADD3 UR8, UPT, UPT, UR4, 0x400, URZ ;  /* 0x0000040004088890 */ /* 0x000fe2000fffe0ff */
[----:B------:R-:W-:Y:S01]  /*54c0*/  VOTEU.ALL UP0, P1 ;  /* 0x0000000000ff7886 */ /* 0x000fe20000800000 */
[----:B------:R-:W-:Y:S10]  /*54d0*/  UPRMT UR4, UR54, 0x654, UR9 ;  /* 0x0000065436047896 */ /* 0x000ff40008000009 */
[----:B------:R1:W-:Y:S01]  /*54e0*/  @!UP0 UTMALDG.3D [UR8], [UR18], desc[UR20] ;  /* 0x00001408120085b4 */ /* 0x0003e20008011000 */
[----:B------:R3:W-:Y:S01]  /*54f0*/  @!P1 SYNCS.ARRIVE.TRANS64.RED.A0TR RZ, [UR5+0x60], R7 ;  /* 0x00006007ffff99a7 */ /* 0x0007e20008300405 */
[----:B------:R-:W-:Y:S01]  /*5500*/  SYNCS.ARRIVE.TRANS64.RED.A1T0 RZ, [UR4], RZ ;  /* 0x000000ffffff79a7 */ /* 0x000fe20008100404 */
[----:B------:R-:W-:Y:S04]  /*5510*/  UIADD3 UR4, UPT, UPT, UR6, 0x1, URZ ;  /* 0x0000000106047890 */ /* 0x000fe8000fffe0ff */
[----:B------:R-:W-:Y:S04]  /*5520*/  UISETP.NE.AND UP0, UPT, UR4, 0x3, UPT ;  /* 0x000000030400788c */ /* 0x000fe8000bf05270 */
[----:B------:R-:W-:Y:S06]  /*5530*/  USEL UR5, URZ, 0x1, UP0 ;  /* 0x00000001ff057887 */ /* 0x000fec0008000000 */
[----:B------:R-:W-:Y:S01]  /*5540*/  LOP3.LUT R15, R15, UR5, RZ, 0x3c, !PT ;  /* 0x000000050f0f7c12 */ /* 0x000fe2000f8e3cff */
[----:B-1----:R-:W-:Y:S01]  /*5550*/  USEL UR12, UR4, URZ, UP0 ;  /* 0x000000ff040c7287 */ /* 0x002fe20008000000 */
[----:B------:R-:W-:Y:S11]  /*5560*/  BRA.U UP1, `(.L_x_89) ;  /* 0xfffffff101f07547 */ /* 0x000ff6000b83ffff */
[----:B------:R-:W-:Y:S01]  /*5570*/  UIADD3 UR24, UPT, UPT, UR24, 0x78, URZ ;  /* 0x0000007818187890 */ /* 0x000fe2000fffe0ff */
[----:B----4-:R-:W-:-:S03]  /*5580*/  SHF.L.U32 R2, R15, 0x1f, RZ ;  /* 0x0000001f0f027819 */ /* 0x010fc600000006ff */
[----:B------:R-:W-:-:S09]  /*5590*/  ULEA UR4, UR12, UR24, 0x3 ;  /* 0x000000180c047291 */ /* 0x000fd2000f8e18ff */
[----:B------:R-:W1:Y:S02]  /*55a0*/  SYNCS.PHASECHK.TRANS64.TRYWAIT P0, [UR4], R2 ;  /* 0x00000002ff0075a7 */ /* 0x000e640008001104 */
[----:B-1----:R-:W-:Y:S05]  /*55b0*/  @!P0 BRA `(.L_x_90) ;  /* 0x0000002c00e48947 */ /* 0x002fea0003800000 */
.L_x_166:
        /* <DEDUP_REMOVED lines=9> */
.L_x_168:
[----:B------:R-:W-:-:S04]  /*5650*/  UIADD3 UR4, UPT, UPT, UR4, 0x1, URZ ;  /* 0x0000000104047890 */ /* 0x000fc8000fffe0ff */
[----:B------:R-:W-:-:S04]  /*5660*/  UISETP.NE.AND UP0, UPT, UR4, 0x3, UPT ;  /* 0x000000030400788c */ /* 0x000fc8000bf05270 */
[----:B------:R-:W-:Y:S02]  /*5670*/  USEL UR5, URZ, 0x1, UP0 ;  /* 0x00000001ff057887 */ /* 0x000fe40008000000 */
[----:B------:R-:W-:-:S04]  /*5680*/  USEL UR4, UR4, URZ, UP0 ;  /* 0x000000ff04047287 */ /* 0x000fc80008000000 */
[----:B------:R-:W-:Y:S01]  /*5690*/  ULEA UR4, UR4, UR24, 0x3 ;  /* 0x0000001804047291 */ /* 0x000fe2000f8e18ff */
[----:B-1----:R-:W-:-:S04]  /*56a0*/  LOP3.LUT R2, R15, UR5, RZ, 0x3c, !PT ;  /* 0x000000050f027c12 */ /* 0x002fc8000f8e3cff */
[----:B------:R-:W-:Y:S01]  /*56b0*/  SHF.L.U32 R2, R2, 0x1f, RZ ;  /* 0x0000001f02027819 */ /* 0x000fe200000006ff */
[----:B------:R-:W-:-:S07]  /*56c0*/  IMAD.U32 R0, RZ, RZ, UR4 ;  /* 0x00000004ff007e24 */ /* 0x000fce000f8e00ff */
.L_x_92:
[----:B-1----:R1:W2:Y:S02]  /*56d0*/  SYNCS.PHASECHK.TRANS64.TRYWAIT P0, [R0+URZ], R2 ;  /* 0x00000002000075a7 */ /* 0x0022a400080011ff */
[----:B--2---:R-:W-:Y:S05]  /*56e0*/  @!P0 NANOSLEEP.SYNCS 0x989680 ;  /* 0x009896800000895d */ /* 0x004fea0003900000 */
[----:B------:R-:W2:Y:S02]  /*56f0*/  @!P0 SYNCS.PHASECHK.TRANS64 P0, [R0+URZ], R2 ;  /* 0x00000002000085a7 */ /* 0x000ea400080010ff */
[----:B--2---:R-:W-:Y:S05]  /*5700*/  @P0 EXIT ;  /* 0x000000000000094d */ /* 0x004fea0003800000 */
[----:B------:R-:W-:Y:S05]  /*5710*/  BRA `(.L_x_92) ;  /* 0xfffffffc00ec7947 */ /* 0x000fea000383ffff */
.L_x_80:
[----:B------:R-:W-:-:S06]  /*5720*/  UISETP.GE.AND UP0, UPT, UR22, 0x4, UPT ;  /* 0x000000041600788c */ /* 0x000fcc000bf06270 */
[----:B------:R-:W-:-:S13]  /*5730*/  PLOP3.LUT P0, PT, PT, PT, UP0, 0x80, 0x8 ;  /* 0x000000000008781c */ /* 0x000fda0003f0f008 */
[----:B------:R-:W-:Y:S05]  /*5740*/  @!P0 EXIT ;  /* 0x000000000000894d */ /* 0x000fea0003800000 */
[----:B------:R-:W-:Y:S01]  /*5750*/  BAR.SYNC.DEFER_BLOCKING 0x6, 0xa0 ;  /* 0x0182800000007b1d */ /* 0x000fe20000010000 */
[C---:B------:R-:W-:Y:S01]  /*5760*/  IMAD.SHL.U32 R6, R66.reuse, 0x20, RZ ;  /* 0x0000002042067824 */ /* 0x040fe200078e00ff */
[C---:B------:R-:W-:Y:S01]  /*5770*/  R2P PR, R66.reuse, 0x6 ;  /* 0x0000000642007804 */ /* 0x040fe20000000000 */
[C---:B------:R-:W-:Y:S01]  /*5780*/  IMAD.SHL.U32 R4, R66.reuse, 0x4, RZ ;  /* 0x0000000442047824 */ /* 0x040fe200078e00ff */
[----:B------:R-:W-:Y:S01]  /*5790*/  CS2R R62, SRZ ;  /* 0x00000000003e7805 */ /* 0x000fe2000001ff00 */
[----:B------:R-:W-:Y:S01]  /*57a0*/  IMAD.U32 R23, R66, 0x10000, RZ ;  /* 0x0001000042177824 */ /* 0x000fe200078e00ff */
[----:B------:R-:W-:Y:S02]  /*57b0*/  UMOV UR44, 0x400 ;  /* 0x00000400002c7882 */ /* 0x000fe40000000000 */
[----:B------:R-:W1:Y:S01]  /*57c0*/  LDC.64 R52, c[0x0][0x888] ;  /* 0x00022200ff347b82 */ /* 0x000e620000000a00 */
[----:B------:R-:W-:Y:S01]  /*57d0*/  ULEA UR44, UR54, UR44, 0x18 ;  /* 0x0000002c362c7291 */ /* 0x000fe2000f8ec0ff */
[----:B------:R-:W-:Y:S01]  /*57e0*/  LOP3.LUT R5, R6, 0xe0, RZ, 0xc0, !PT ;  /* 0x000000e006057812 */ /* 0x000fe200078ec0ff */
[----:B------:R-:W-:Y:S01]  /*57f0*/  IMAD.SHL.U32 R27, R66, 0x10, RZ ;  /* 0x00000010421b7824 */ /* 0x000fe200078e00ff */
[----:B------:R-:W-:Y:S01]  /*5800*/  LOP3.LUT R6, R6, 0x100, RZ, 0xc0, !PT ;  /* 0x0000010006067812 */ /* 0x000fe200078ec0ff */
[----:B------:R-:W-:Y:S01]  /*5810*/  UIADD3 UR4, UPT, UPT, UR44, 0x400, URZ ;  /* 0x000004002c047890 */ /* 0x000fe2000fffe0ff */
[----:B------:R-:W-:Y:S01]  /*5820*/  LOP3.LUT R4, R5, 0x1c, R4, 0xf8, !PT ;  /* 0x0000001c05047812 */ /* 0x000fe200078ef804 */
[----:B------:R-:W-:Y:S01]  /*5830*/  IMAD.MOV.U32 R65, RZ, RZ, 0x8 ;  /* 0x00000008ff417424 */ /* 0x000fe200078e00ff */
[----:B------:R-:W2:Y:S01]  /*5840*/  LDC.64 R54, c[0x0][0x890] ;  /* 0x00022400ff367b82 */ /* 0x000ea20000000a00 */
[----:B------:R-:W-:Y:S01]  /*5850*/  SHF.R.U32.HI R5, RZ, 0x2, R66 ;  /* 0x00000002ff057819 */ /* 0x000fe20000011642 */
[----:B------:R-:W-:Y:S01]  /*5860*/  IMAD.MOV.U32 R64, RZ, RZ, 0x10 ;  /* 0x00000010ff407424 */ /* 0x000fe200078e00ff */
[----:B------:R-:W-:Y:S01]  /*5870*/  LOP3.LUT R23, R23, 0x600000, RZ, 0xc0, !PT ;  /* 0x0060000017177812 */ /* 0x000fe200078ec0ff */
[----:B------:R-:W-:Y:S01]  /*5880*/  IMAD.MOV.U32 R22, RZ, RZ, RZ ;  /* 0x000000ffff167224 */ /* 0x000fe200078e00ff */
[----:B------:R-:W-:Y:S01]  /*5890*/  LOP3.LUT R27, R6, 0x600, R27, 0xf8, !PT ;  /* 0x00000600061b7812 */ /* 0x000fe200078ef81b */
[----:B------:R-:W-:Y:S01]  /*58a0*/  IMAD.MOV.U32 R61, RZ, RZ, RZ ;  /* 0x000000ffff3d7224 */ /* 0x000fe200078e00ff */
[----:B------:R-:W-:Y:S01]  /*58b0*/  LOP3.LUT R4, R4, 0x4, R5, 0x78, !PT ;  /* 0x0000000404047812 */ /* 0x000fe200078e7805 */
[----:B------:R-:W3:Y:S01]  /*58c0*/  LDC.64 R50, c[0x0][0x8b0] ;  /* 0x00022c00ff327b82 */ /* 0x000ee20000000a00 */
[----:B------:R-:W4:Y:S01]  /*58d0*/  LDS R0, [UR44+0x150] ;  /* 0x0001502cff007984 */ /* 0x000f220008000800 */
[----:B------:R-:W-:Y:S01]  /*58e0*/  LOP3.LUT R66, R66, 0x60, RZ, 0xc0, !PT ;  /* 0x0000006042427812 */ /* 0x000fe200078ec0ff */
[----:B------:R-:W-:Y:S01]  /*58f0*/  IMAD.U32 R68, RZ, RZ, UR4 ;  /* 0x00000004ff447e24 */ /* 0x000fe2000f8e00ff */
[----:B------:R-:W-:Y:S01]  /*5900*/  LOP3.LUT R27, R27, R4, RZ, 0xfc, !PT ;  /* 0x000000041b1b7212 */ /* 0x000fe200078efcff */
[----:B------:R-:W1:Y:S01]  /*5910*/  LDCU UR63, c[0x0][0x370] ;  /* 0x00006e00ff3f77ac */ /* 0x000e620008000800 */
[----:B------:R-:W-:-:S02]  /*5920*/  SEL R65, R65, 0xfffffff8, !P1 ;  /* 0xfffffff841417807 */ /* 0x000fc40004800000 */
[----:B------:R-:W1:Y:S01]  /*5930*/  LDC.64 R48, c[0x0][0x8a8] ;  /* 0x00022a00ff307b82 */ /* 0x000e620000000a00 */
[----:B------:R-:W-:Y:S01]  /*5940*/  SEL R64, R64, 0xfffffff0, !P2 ;  /* 0xfffffff040407807 */ /* 0x000fe20005000000 */
[----:B------:R-:W1:Y:S01]  /*5950*/  LDCU UR43, c[0x0][0xb0c] ;  /* 0x00016180ff2b77ac */ /* 0x000e620008000800 */
[----:B------:R-:W1:Y:S01]  /*5960*/  LDCU UR39, c[0x0][0xb30] ;  /* 0x00016600ff2777ac */ /* 0x000e620008000800 */
[----:B------:R-:W1:Y:S01]  /*5970*/  LDCU.64 UR60, c[0x0][0x888] ;  /* 0x00011100ff3c77ac */ /* 0x000e620008000a00 */
[----:B------:R-:W1:Y:S01]  /*5980*/  LDCU.64 UR40, c[0x0][0xb28] ;  /* 0x00016500ff2877ac */ /* 0x000e620008000a00 */
[----:B------:R-:W1:Y:S01]  /*5990*/  LDCU.128 UR56, c[0x0][0xb10] ;  /* 0x00016200ff3877ac */ /* 0x000e620008000c00 */
[----:B------:R-:W1:Y:S01]  /*59a0*/  LDCU UR62, c[0x0][0x374] ;  /* 0x00006e80ff3e77ac */ /* 0x000e620008000800 */
[----:B------:R-:W-:Y:S01]  /*59b0*/  UMOV UR55, 0x1 ;  /* 0x0000000100377882 */ /* 0x000fe20000000000 */
[----:B------:R-:W-:Y:S01]  /*59c0*/  UMOV UR46, URZ ;  /* 0x000000ff002e7c82 */ /* 0x000fe20008000000 */
[----:B------:R-:W-:Y:S01]  /*59d0*/  UMOV UR53, URZ ;  /* 0x000000ff00357c82 */ /* 0x000fe20008000000 */
[----:B------:R-:W-:Y:S01]  /*59e0*/  UMOV UR52, URZ ;  /* 0x000000ff00347c82 */ /* 0x000fe20008000000 */
[----:B--2-4-:R-:W-:-:S07]  /*59f0*/  IMAD.IADD R23, R0, 0x1, R23 ;  /* 0x0000000100177824 */ /* 0x014fce00078e0217 */
.L_x_123:
[C---:B------:R-:W-:Y:S02]  /*5a00*/  LEA R0, R61.reuse, UR44, 0x3 ;  /* 0x0000002c3d007c11 */ /* 0x040fe4000f8e18ff */
[----:B------:R-:W-:Y:S02]  /*5a10*/  SHF.L.U32 R2, R62, 0x1f, RZ ;  /* 0x0000001f3e027819 */ /* 0x000fe400000006ff */
[----:B------:R-:W-:Y:S02]  /*5a20*/  LEA R4, R61, UR44, 0x4 ;  /* 0x0000002c3d047c11 */ /* 0x000fe4000f8e20ff */
[----:B------:R-:W2:Y:S02]  /*5a30*/  SYNCS.PHASECHK.TRANS64.TRYWAIT P0, [R0+URZ+0xa0], R2 ;  /* 0x0000a002000075a7 */ /* 0x000ea400080011ff */
[----:B--2---:R-:W-:Y:S05]  /*5a40*/  @!P0 BRA `(.L_x_93) ;  /* 0x0000002800f08947 */ /* 0x004fea0003800000 */
.L_x_169:
[----:B------:R-:W-:Y:S01]  /*5a50*/  R2UR UR7, R67 ;  /* 0x00000000430772ca */ /* 0x000fe200000e0000 */
[----:B------:R-:W4:Y:S01]  /*5a60*/  LDS.128 R4, [R4+0x130] ;  /* 0x0001300004047984 */ /* 0x000f220000000c00 */
[----:B--2---:R-:W-:Y:S01]  /*5a70*/  VIADD R0, R0, 0xb0 ;  /* 0x000000b000007836 */ /* 0x004fe20000000000 */
[----:B------:R-:W-:Y:S04]  /*5a80*/  UISETP.GE.AND UP0, UPT, UR42, 0x1, UPT ;  /* 0x000000012a00788c */ /* 0x000fe8000bf06270 */
[----:B------:R-:W-:Y:S01]  /*5a90*/  PRMT R0, RZ, 0x654, R0 ;  /* 0x00000654ff007816 */ /* 0x000fe20000000000 */
[----:B------:R-:W-:Y:S01]  /*5aa0*/  @!PT LDS RZ, [RZ] ;  /* 0x00000000fffff984 */ /* 0x000fe20000000800 */
[----:B------:R-:W-:Y:S01]  /*5ab0*/  @!PT LDS RZ, [RZ] ;  /* 0x00000000fffff984 */ /* 0x000fe20000000800 */
[----:B------:R-:W-:Y:S01]  /*5ac0*/  @!PT LDS RZ, [RZ] ;  /* 0x00000000fffff984 */ /* 0x000fe20000000800 */
[----:B------:R-:W-:Y:S01]  /*5ad0*/  @!PT LDS RZ, [RZ] ;  /* 0x00000000fffff984 */ /* 0x000fe20000000800 */
[----:B------:R2:W-:Y:S06]  /*5ae0*/  MEMBAR.ALL.CTA ;  /* 0x0000000000007992 */ /* 0x0005ec0000008000 */
[----:B--2---:R-:W2:Y:S02]  /*5af0*/  FENCE.VIEW.ASYNC.S ;  /* 0x00000000000073c6 */ /* 0x004ea40000000000 */
[----:B--2---:R2:W-:Y:S01]  /*5b00*/  SYNCS.ARRIVE.TRANS64.RED.A1T0 RZ, [R0+URZ], RZ ;  /* 0x000000ff00ff79a7 */ /* 0x0045e200081004ff */
[----:B----4-:R-:W-:Y:S11]  /*5b10*/  LOP3.LUT P0, RZ, R6, 0x1, RZ, 0xc0, !PT ;  /* 0x0000000106ff7812 */ /* 0x010ff6000780c0ff */
[----:B------:R-:W-:Y:S02]  /*5b20*/  @!UPT UIADD3 URZ, UPT, UPT, URZ, URZ, URZ ;  /* 0x000000fffffff290 */ /* 0x000fe4000fffe0ff */
[----:B------:R-:W-:Y:S01]  /*5b30*/  VOTEU.ANY UP1, P0 ;  /* 0x0000000000ff7886 */ /* 0x000fe20000020100 */
[----:B------:R-:W-:Y:S01]  /*5b40*/  PLOP3.LUT P0, PT, PT, PT, UP1, 0x80, 0x8 ;  /* 0x000000000008781c */ /* 0x000fe20003f0f018 */
[----:B------:R-:W-:Y:S06]  /*5b50*/  UP2UR UR4, UPR, URZ, 0x2 ;  /* 0x00000002ff047883 */ /* 0x000fec0008000000 */
[----:B------:R-:W-:Y:S06]  /*5b60*/  IMAD.U32 R69, RZ, RZ, UR4 ;  /* 0x00000004ff457e24 */ /* 0x000fec000f8e00ff */
[----:B------:R-:W-:Y:S02]  /*5b70*/  @P0 SHF.R.U32.HI R2, RZ, 0x10, R5 ;  /* 0x00000010ff020819 */ /* 0x000fe40000011605 */
[----:B------:R-:W-:Y:S02]  /*5b80*/  @P0 MOV R3, R4 ;  /* 0x0000000400030202 */ /* 0x000fe40000000f00 */
[----:B------:R-:W-:Y:S02]  /*5b90*/  @P0 R2UR UR4, R2 ;  /* 0x00000000020402ca */ /* 0x000fe400000e0000 */
[----:B------:R-:W-:Y:S02]  /*5ba0*/  @P0 LOP3.LUT R4, R5, 0xffff, RZ, 0xc0, !PT ;  /* 0x0000ffff05040812 */ /* 0x000fe400078ec0ff */
[----:B------:R-:W-:Y:S02]  /*5bb0*/  @P0 R2UR UR6, R3 ;  /* 0x00000000030602ca */ /* 0x000fe400000e0000 */
[----:B------:R-:W-:Y:S07]  /*5bc0*/  @P0 R2UR UR5, R4 ;  /* 0x00000000040502ca */ /* 0x000fee00000e0000 */
[----:B------:R-:W-:Y:S02]  /*5bd0*/  @UP1 UMOV UR7, UR4 ;  /* 0x0000000400071c82 */ /* 0x000fe40008000000 */
[----:B------:R-:W-:Y:S02]  /*5be0*/  IMAD.U32 R67, RZ, RZ, UR7 ;  /* 0x00000007ff437e24 */ /* 0x000fe4000f8e00ff */
[----:B------:R-:W-:Y:S02]  /*5bf0*/  @UP1 UMOV UR38, UR6 ;  /* 0x0000000600261c82 */ /* 0x000fe40008000000 */
[----:B------:R-:W-:Y:S01]  /*5c00*/  @UP1 UMOV UR37, UR5 ;  /* 0x0000000500251c82 */ /* 0x000fe20008000000 */
[----:B--2---:R-:W-:Y:S05]  /*5c10*/  BRA.U !UP0, `(.L_x_94) ;  /* 0x0000000108cc7547 */ /* 0x004fea000b800000 */
[----:B------:R-:W2:Y:S01]  /*5c20*/  LDCU UR12, c[0x0][0xb20] ;  /* 0x00016400ff0c77ac */ /* 0x000ea20008000800 */
[----:B-1----:R-:W-:Y:S02]  /*5c30*/  UIMAD.WIDE.U32 UR4, UR62, UR59, URZ ;  /* 0x0000003b3e0472a5 */ /* 0x002fe4000f8e00ff */
[----:B------:R-:W-:Y:S02]  /*5c40*/  UIMAD.WIDE.U32 UR6, UR63, UR56, URZ ;  /* 0x000000383f0672a5 */ /* 0x000fe4000f8e00ff */
[----:B------:R-:W-:Y:S02]  /*5c50*/  UISETP.NE.AND UP0, UPT, UR58, 0x1, UPT ;  /* 0x000000013a00788c */ /* 0x000fe4000bf05270 */
[----:B------:R-:W-:Y:S02]  /*5c60*/  UIMAD.WIDE.U32 UR8, UR37, UR59, URZ ;  /* 0x0000003b250872a5 */ /* 0x000fe4000f8e00ff */
[----:B------:R-:W-:Y:S02]  /*5c70*/  UIMAD.WIDE.U32 UR10, UR38, UR56, URZ ;  /* 0x00000038260a72a5 */ /* 0x000fe4000f8e00ff */
[----:B------:R-:W-:Y:S02]  /*5c80*/  UISETP.NE.AND UP1, UPT, UR43, 0x1, UPT ;  /* 0x000000012b00788c */ /* 0x000fe4000bf25270 */
[----:B------:R-:W-:Y:S01]  /*5c90*/  UISETP.NE.AND UP2, UPT, UR42, 0x1, UPT ;  /* 0x000000012a00788c */ /* 0x000fe2000bf45270 */
[----:B------:R-:W-:Y:S02]  /*5ca0*/  UMOV UR4, UR5 ;  /* 0x0000000500047c82 */ /* 0x000fe40008000000 */
[----:B--2---:R-:W-:Y:S03]  /*5cb0*/  USHF.R.U32.HI UR5, URZ, UR12, UR4 ;  /* 0x0000000cff057299 */ /* 0x004fe60008011604 */
[----:B------:R-:W-:Y:S02]  /*5cc0*/  UMOV UR4, UR7 ;  /* 0x0000000700047c82 */ /* 0x000fe40008000000 */
[----:B------:R-:W-:Y:S02]  /*5cd0*/  USHF.R.U32.HI UR7, URZ, UR57, UR4 ;  /* 0x00000039ff077299 */ /* 0x000fe40008011604 */
[----:B------:R-:W-:Y:S02]  /*5ce0*/  USEL UR4, UR62, UR5, !UP0 ;  /* 0x000000053e047287 */ /* 0x000fe4000c000000 */
[----:B------:R-:W-:Y:S01]  /*5cf0*/  USEL UR7, UR63, UR7, !UP1 ;  /* 0x000000073f077287 */ /* 0x000fe2000c800000 */
[----:B------:R-:W-:Y:S01]  /*5d00*/  UMOV UR5, UR9 ;  /* 0x0000000900057c82 */ /* 0x000fe20008000000 */
[----:B------:R-:W-:Y:S02]  /*5d10*/  UIMAD.WIDE.U32 UR8, UR4, UR40, URZ ;  /* 0x00000028040872a5 */ /* 0x000fe4000f8e00ff */
[----:B------:R-:W-:Y:S03]  /*5d20*/  USHF.R.U32.HI UR6, URZ, UR12, UR5 ;  /* 0x0000000cff067299 */ /* 0x000fe60008011605 */
[----:B------:R-:W-:Y:S01]  /*5d30*/  UMOV UR5, UR11 ;  /* 0x0000000b00057c82 */ /* 0x000fe20008000000 */
[----:B------:R-:W-:Y:S02]  /*5d40*/  UIMAD.WIDE.U32 UR10, UR7, UR40, URZ ;  /* 0x00000028070a72a5 */ /* 0x000fe4000f8e00ff */
[----:B------:R-:W-:Y:S02]  /*5d50*/  USHF.R.U32.HI UR12, URZ, UR57, UR5 ;  /* 0x00000039ff0c7299 */ /* 0x000fe40008011605 */
[----:B------:R-:W-:Y:S01]  /*5d60*/  USEL UR6, UR37, UR6, !UP0 ;  /* 0x0000000625067287 */ /* 0x000fe2000c000000 */
[----:B------:R-:W-:Y:S02]  /*5d70*/  UMOV UR5, UR9 ;  /* 0x0000000900057c82 */ /* 0x000fe40008000000 */
[----:B------:R-:W-:Y:S01]  /*5d80*/  UMOV UR10, UR11 ;  /* 0x0000000b000a7c82 */ /* 0x000fe20008000000 */
[----:B------:R-:W-:Y:S02]  /*5d90*/  @UP2 USHF.R.U32.HI UR4, URZ, UR41, UR5 ;  /* 0x00000029ff042299 */ /* 0x000fe40008011605 */
[----:B------:R-:W-:Y:S02]  /*5da0*/  @UP2 USHF.R.U32.HI UR7, URZ, UR41, UR10 ;  /* 0x00000029ff072299 */ /* 0x000fe4000801160a */
[----:B------:R-:W-:Y:S02]  /*5db0*/  UIMAD UR4, UR42, UR4, URZ ;  /* 0x000000042a0472a4 */ /* 0x000fe4000f8e02ff */
[----:B------:R-:W-:Y:S02]  /*5dc0*/  UIMAD.WIDE.U32 UR10, UR6, UR40, URZ ;  /* 0x00000028060a72a5 */ /* 0x000fe4000f8e00ff */
[----:B------:R-:W-:Y:S02]  /*5dd0*/  USEL UR5, UR38, UR12, !UP1 ;  /* 0x0000000c26057287 */ /* 0x000fe4000c800000 */
[----:B------:R-:W-:Y:S02]  /*5de0*/  UIMAD UR8, UR42, UR7, URZ ;  /* 0x000000072a0872a4 */ /* 0x000fe4000f8e02ff */
[----:B------:R-:W-:Y:S03]  /*5df0*/  UISETP.GE.AND UP0, UPT, UR6, UR4, UPT ;  /* 0x000000040600728c */ /* 0x000fe6000bf06270 */
[----:B------:R-:W-:Y:S01]  /*5e00*/  UMOV UR4, UR11 ;  /* 0x0000000b00047c82 */ /* 0x000fe20008000000 */
[----:B------:R-:W-:Y:S02]  /*5e10*/  UISETP.GE.OR UP0, UPT, UR5, UR8, UP0 ;  /* 0x000000080500728c */ /* 0x000fe40008706670 */
[----:B------:R-:W-:Y:S02]  /*5e20*/  USHF.R.U32.HI UR4, URZ, UR41, UR4 ;  /* 0x00000029ff047299 */ /* 0x000fe40008011604 */
[----:B------:R-:W-:Y:S02]  /*5e30*/  UIMAD.WIDE.U32 UR8, UR5, UR40, URZ ;  /* 0x00000028050872a5 */ /* 0x000fe4000f8e00ff */
[----:B------:R-:W-:Y:S02]  /*5e40*/  USEL UR11, UR6, UR4, !UP2 ;  /* 0x00000004060b7287 */ /* 0x000fe4000d000000 */
[----:B------:R-:W-:Y:S02]  /*5e50*/  UIADD3 UR8, UPT, UPT, -UR5, URZ, URZ ;  /* 0x000000ff05087290 */ /* 0x000fe4000fffe1ff */
[----:B------:R-:W-:Y:S01]  /*5e60*/  UIADD3 UR10, UPT, UPT, -UR11, URZ, URZ ;  /* 0x000000ff0b0a7290 */ /* 0x000fe2000fffe1ff */
[----:B------:R-:W-:Y:S01]  /*5e70*/  @!UP0 UMOV UR4, UR9 ;  /* 0x0000000900048c82 */ /* 0x000fe20008000000 */
[----:B------:R-:W-:Y:S02]  /*5e80*/  UIADD3 UR9, UPT, UPT, -UR6, URZ, URZ ;  /* 0x000000ff06097290 */ /* 0x000fe4000fffe1ff */
[----:B------:R-:W-:Y:S02]  /*5e90*/  @!UP0 USHF.R.U32.HI UR4, URZ, UR41, UR4 ;  /* 0x00000029ff048299 */ /* 0x000fe40008011604 */
[----:B------:R-:W-:Y:S02]  /*5ea0*/  UIMAD UR10, UR42, UR10, UR6 ;  /* 0x0000000a2a0a72a4 */ /* 0x000fe4000f8e0206 */
[----:B------:R-:W-:Y:S04]  /*5eb0*/  @!UP0 USEL UR4, UR5, UR4, !UP2 ;  /* 0x0000000405048287 */ /* 0x000fe8000d000000 */
[----:B------:R-:W-:Y:S02]  /*5ec0*/  @!UP0 UIMAD UR10, UR7, UR10, UR4 ;  /* 0x0000000a070a82a4 */ /* 0x000fe4000f8e0204 */
[----:B------:R-:W-:Y:S02]  /*5ed0*/  @!UP0 UIADD3 UR11, UPT, UPT, UR11, -UR4, URZ ;  /* 0x800000040b0b8290 */ /* 0x000fe4000fffe0ff */
[----:B------:R-:W-:Y:S02]  /*5ee0*/  UIMAD UR7, UR43, UR8, UR38 ;  /* 0x000000082b0772a4 */ /* 0x000fe4000f8e0226 */
[----:B------:R-:W-:Y:S02]  /*5ef0*/  @!UP0 UIMAD UR6, UR11, UR42, UR5 ;  /* 0x0000002a0b0682a4 */ /* 0x000fe4000f8e0205 */
[----:B------:R-:W-:Y:S01]  /*5f00*/  UIMAD UR4, UR58, UR9, UR37 ;  /* 0x000000093a0472a4 */ /* 0x000fe2000f8e0225 */
[----:B------:R-:W-:Y:S02]  /*5f10*/  @!UP0 UMOV UR5, UR10 ;  /* 0x0000000a00058c82 */ /* 0x000fe40008000000 */
[----:B------:R-:W-:Y:S02]  /*5f20*/  UIMAD UR38, UR5, UR43, UR7 ;  /* 0x0000002b052672a4 */ /* 0x000fe4000f8e0207 */
[----:B------:R-:W-:Y:S11]  /*5f30*/  UIMAD UR37, UR6, UR58, UR4 ;  /* 0x0000003a062572a4 */ /* 0x000ff6000f8e0204 */
[----:B------:R-:W-:Y:S01]  /*5f40*/  @!UPT UIADD3 URZ, UPT, UPT, URZ, URZ, URZ ;  /* 0x000000fffffff290 */ /* 0x000fe2000fffe0ff */
.L_x_94:
[----:B-1----:R-:W-:Y:S01]  /*5f50*/  UISETP.NE.AND UP0, UPT, UR39, 0x1, UPT ;  /* 0x000000012700788c */ /* 0x002fe2000bf05270 */
[----:B------:R-:W-:Y:S01]  /*5f60*/  R2UR UR11, R68 ;  /* 0x00000000440b72ca */ /* 0x000fe200000e0000 */
[----:B------:R-:W-:Y:S01]  /*5f70*/  USHF.L.U32 UR50, UR25, 0x6, URZ ;  /* 0x0000000619327899 */ /* 0x000fe200080006ff */
[----:B------:R-:W-:Y:S01]  /*5f80*/  IADD3 R61, PT, PT, R61, 0x1, RZ ;  /* 0x000000013d3d7810 */ /* 0x000fe20007ffe0ff */
[----:B------:R-:W-:Y:S07]  /*5f90*/  USHF.L.U32 UR49, UR26, 0x6, URZ ;  /* 0x000000061a317899 */ /* 0x000fee00080006ff */
[----:B------:R-:W1:Y:S01]  /*5fa0*/  @!UP0 LDCU.128 UR12, c[0x0][0xb10] ;  /* 0x00016200ff0c87ac */ /* 0x000e620008000c00 */
[----:B------:R-:W2:Y:S01]  /*5fb0*/  @!UP0 LDCU UR5, c[0x0][0xb0c] ;  /* 0x00016180ff0587ac */ /* 0x000ea20008000800 */
[----:B------:R-:W4:Y:S01]  /*5fc0*/  @!UP0 LDCU UR10, c[0x0][0xb20] ;  /* 0x00016400ff0a87ac */ /* 0x000f220008000800 */
[----:B-1----:R-:W-:Y:S02]  /*5fd0*/  UIMAD.WIDE.U32 UR8, UR38, UR12, URZ ;  /* 0x0000000c260872a5 */ /* 0x002fe4000f8e00ff */
[----:B------:R-:W-:Y:S02]  /*5fe0*/  UIMAD.WIDE.U32 UR6, UR37, UR15, URZ ;  /* 0x0000000f250672a5 */ /* 0x000fe4000f8e00ff */
[----:B------:R-:W-:Y:S03]  /*5ff0*/  @!UP0 UISETP.NE.AND UP1, UPT, UR14, 0x1, UPT ;  /* 0x000000010e00888c */ /* 0x000fe6000bf25270 */
[----:B------:R-:W-:Y:S01]  /*6000*/  @!UP0 UMOV UR4, UR9 ;  /* 0x0000000900048c82 */ /* 0x000fe20008000000 */
[----:B--2---:R-:W-:Y:S02]  /*6010*/  @!UP0 UISETP.NE.AND UP2, UPT, UR5, 0x1, UPT ;  /* 0x000000010500888c */ /* 0x004fe4000bf45270 */
[----:B------:R-:W-:Y:S01]  /*6020*/  @!UP0 USHF.R.U32.HI UR4, URZ, UR13, UR4 ;  /* 0x0000000dff048299 */ /* 0x000fe20008011604 */
[----:B------:R-:W-:Y:S02]  /*6030*/  @!UP0 UMOV UR6, UR7 ;  /* 0x0000000700068c82 */ /* 0x000fe40008000000 */
[----:B----4-:R-:W-:Y:S02]  /*6040*/  @!UP0 USHF.R.U32.HI UR6, URZ, UR10, UR6 ;  /* 0x0000000aff068299 */ /* 0x010fe40008011606 */
[----:B------:R-:W-:Y:S02]  /*6050*/  @!UP0 USEL UR7, UR38, UR4, !UP2 ;  /* 0x0000000426078287 */ /* 0x000fe4000d000000 */
[----:B------:R-:W-:Y:S04]  /*6060*/  @!UP0 USEL UR6, UR37, UR6, !UP1 ;  /* 0x0000000625068287 */ /* 0x000fe8000c800000 */
[----:B------:R-:W-:Y:S02]  /*6070*/  @!UP0 UIADD3 UR4, UPT, UPT, -UR7, UR6, URZ ;  /* 0x0000000607048290 */ /* 0x000fe4000fffe1ff */
[----:B------:R-:W-:Y:S02]  /*6080*/  @!UP0 UIADD3 UR6, UPT, UPT, UR7, -UR6, URZ ;  /* 0x8000000607068290 */ /* 0x000fe4000fffe0ff */
[----:B------:R-:W-:Y:S02]  /*6090*/  @!UP0 UIMAD UR38, UR4, UR5, UR38 ;  /* 0x00000005042682a4 */ /* 0x000fe4000f8e0226 */
[----:B------:R-:W-:Y:S02]  /*60a0*/  @!UP0 UIMAD UR37, UR6, UR14, UR37 ;  /* 0x0000000e062582a4 */ /* 0x000fe4000f8e0225 */
[----:B------:R-:W-:Y:S09]  /*60b0*/  ULOP3.LUT UP0, URZ, UR11, 0x3f0, URZ, 0xc0, !UPT ;  /* 0x000003f00bff7892 */ /* 0x000ff2000f80c0ff */
[----:B------:R-:W-:Y:S05]  /*60c0*/  BRA.U !UP0, `(.L_x_95) ;  /* 0x00000001087c7547 */ /* 0x000fea000b800000 */
[----:B------:R-:W1:Y:S01]  /*60d0*/  LDCU.64 UR8, c[0x4][0x80] ;  /* 0x01001000ff0877ac */ /* 0x000e620008000a00 */
[----:B------:R-:W-:Y:S01]  /*60e0*/  MOV R2, 0x0 ;  /* 0x0000000000027802 */ /* 0x000fe20000000f00 */
[----:B------:R-:W-:Y:S02]  /*60f0*/  HFMA2 R12, -RZ, RZ, 0, 5.9604644775390625e-08 ;  /* 0x00000001ff0c7431 */ /* 0x000fe400000001ff */
[----:B------:R-:W-:Y:S01]  /*6100*/  IMAD.MOV.U32 R8, RZ, RZ, 0x70 ;  /* 0x00000070ff087424 */ /* 0x000fe200078e00ff */
[----:B------:R2:W4:Y:S01]  /*6110*/  LDC.64 R14, c[0x4][R2] ;  /* 0x01000000020e7b82 */ /* 0x0005220000000a00 */
[----:B------:R-:W3:Y:S01]  /*6120*/  LDCU.64 UR6, c[0x4][0x88] ;  /* 0x01001100ff0677ac */ /* 0x000ee20008000a00 */
[----:B------:R-:W-:Y:S01]  /*6130*/  IMAD.MOV.U32 R13, RZ, RZ, RZ ;  /* 0x000000ffff0d7224 */ /* 0x000fe200078e00ff */
[----:B------:R-:W2:Y:S01]  /*6140*/  LDCU.64 UR4, c[0x4][0x8] ;  /* 0x01000100ff0477ac */ /* 0x000ea20008000a00 */
[----:B-1----:R-:W-:Y:S01]  /*6150*/  MOV R5, UR9 ;  /* 0x0000000900057c02 */ /* 0x002fe20008000f00 */
[----:B------:R-:W-:Y:S01]  /*6160*/  IMAD.U32 R4, RZ, RZ, UR8 ;  /* 0x00000008ff047e24 */ /* 0x000fe2000f8e00ff */
[----:B---3--:R-:W-:Y:S01]  /*6170*/  MOV R7, UR7 ;  /* 0x0000000700077c02 */ /* 0x008fe20008000f00 */
[----:B------:R-:W-:Y:S01]  /*6180*/  IMAD.U32 R6, RZ, RZ, UR6 ;  /* 0x00000006ff067e24 */ /* 0x000fe2000f8e00ff */
[----:B--2---:R-:W-:Y:S01]  /*6190*/  MOV R11, UR5 ;  /* 0x00000005000b7c02 */ /* 0x004fe20008000f00 */
[----:B------:R-:W-:Y:S02]  /*61a0*/  IMAD.U32 R10, RZ, RZ, UR4 ;  /* 0x00000004ff0a7e24 */ /* 0x000fe4000f8e00ff */
[----:B------:R-:W-:Y:S07]  /*61b0*/  LEPC R20, `(.L_x_96) ;  /* 0x000000001014794e */ /* 0x000fee0000000000 */
[----:B----45:R-:W-:Y:S05]  /*61c0*/  CALL.ABS.NOINC R14 ;  /* 0x000000000e007343 */ /* 0x030fea0003c00000 */
.L_x_96:
[----:B------:R-:W1:Y:S01]  /*61d0*/  LDCU.64 UR8, c[0x4][0x80] ;  /* 0x01001000ff0877ac */ /* 0x000e620008000a00 */
[----:B------:R-:W2:Y:S01]  /*61e0*/  LDC.64 R2, c[0x4][R2] ;  /* 0x0100000002027b82 */ /* 0x000ea20000000a00 */
[----:B------:R-:W-:Y:S02]  /*61f0*/  HFMA2 R12, -RZ, RZ, 0, 5.9604644775390625e-08 ;  /* 0x00000001ff0c7431 */ /* 0x000fe400000001ff */
[----:B------:R-:W-:Y:S02]  /*6200*/  IMAD.MOV.U32 R8, RZ, RZ, 0x70 ;  /* 0x00000070ff087424 */ /* 0x000fe400078e00ff */
[----:B------:R-:W-:Y:S01]  /*6210*/  IMAD.MOV.U32 R13, RZ, RZ, RZ ;  /* 0x000000ffff0d7224 */ /* 0x000fe200078e00ff */
[----:B------:R-:W3:Y:S01]  /*6220*/  LDCU.64 UR6, c[0x4][0x88] ;  /* 0x01001100ff0677ac */ /* 0x000ee20008000a00 */
[----:B------:R-:W4:Y:S01]  /*6230*/  LDCU.64 UR4, c[0x4][0x8] ;  /* 0x01000100ff0477ac */ /* 0x000f220008000a00 */
[----:B-1----:R-:W-:Y:S02]  /*6240*/  MOV R4, UR8 ;  /* 0x0000000800047c02 */ /* 0x002fe40008000f00 */
[----:B------:R-:W-:Y:S02]  /*6250*/  MOV R5, UR9 ;  /* 0x0000000900057c02 */ /* 0x000fe40008000f00 */
[----:B---3--:R-:W-:Y:S01]  /*6260*/  MOV R7, UR7 ;  /* 0x0000000700077c02 */ /* 0x008fe20008000f00 */
[----:B------:R-:W-:Y:S01]  /*6270*/  IMAD.U32 R6, RZ, RZ, UR6 ;  /* 0x00000006ff067e24 */ /* 0x000fe2000f8e00ff */
[----:B----4-:R-:W-:Y:S01]  /*6280*/  MOV R11, UR5 ;  /* 0x00000005000b7c02 */ /* 0x010fe20008000f00 */
[----:B------:R-:W-:Y:S02]  /*6290*/  IMAD.U32 R10, RZ, RZ, UR4 ;  /* 0x00000004ff0a7e24 */ /* 0x000fe4000f8e00ff */
[----:B------:R-:W-:Y:S07]  /*62a0*/  LEPC R20, `(.L_x_95) ;  /* 0x000000001014794e */ /* 0x000fee0000000000 */
[----:B--2---:R-:W-:Y:S05]  /*62b0*/  CALL.ABS.NOINC R2 ;  /* 0x0000000002007343 */ /* 0x004fea0003c00000 */
.L_x_95:
[----:B------:R-:W-:Y:S02]  /*62c0*/  ISETP.NE.U32.AND P0, PT, RZ, UR60, PT ;  /* 0x0000003cff007c0c */ /* 0x000fe4000bf05070 */
[C---:B------:R-:W-:Y:S02]  /*62d0*/  ISETP.NE.U32.AND P1, PT, R54.reuse, RZ, PT ;  /* 0x000000ff3600720c */ /* 0x040fe40003f25070 */
[----:B------:R-:W-:Y:S02]  /*62e0*/  ISETP.NE.U32.AND P4, PT, R54, RZ, PT ;  /* 0x000000ff3600720c */ /* 0x000fe40003f85070 */
[----:B------:R-:W-:Y:S02]  /*62f0*/  ISETP.NE.AND.EX P0, PT, RZ, UR61, PT, P0 ;  /* 0x0000003dff007c0c */ /* 0x000fe4000bf05300 */
[C---:B------:R-:W-:Y:S02]  /*6300*/  ISETP.NE.AND.EX P1, PT, R55.reuse, RZ, PT, P1 ;  /* 0x000000ff3700720c */ /* 0x040fe40003f25310 */
[----:B------:R-:W-:Y:S02]  /*6310*/  ISETP.NE.AND.EX P4, PT, R55, RZ, P0, P4 ;  /* 0x000000ff3700720c */ /* 0x000fe40000785340 */
[----:B---3--:R-:W-:Y:S02]  /*6320*/  ISETP.NE.U32.AND P5, PT, R50, RZ, PT ;  /* 0x000000ff3200720c */ /* 0x008fe40003fa5070 */
[----:B------:R-:W-:Y:S02]  /*6330*/  ISETP.NE.U32.AND P3, PT, RZ, UR60, PT ;  /* 0x0000003cff007c0c */ /* 0x000fe4000bf65070 */
[----:B------:R-:W-:Y:S02]  /*6340*/  PLOP3.LUT P2, PT, PT, PT, PT, 0x8, 0x80 ;  /* 0x000000000080781c */ /* 0x000fe40003f4e170 */
[----:B------:R-:W-:Y:S02]  /*6350*/  ISETP.NE.AND.EX P5, PT, R51, RZ, PT, P5 ;  /* 0x000000ff3300720c */ /* 0x000fe40003fa5350 */
[----:B------:R-:W-:Y:S03]  /*6360*/  ISETP.NE.AND.EX P3, PT, RZ, UR61, PT, P3 ;  /* 0x0000003dff007c0c */ /* 0x000fe6000bf65330 */
[----:B------:R-:W-:Y:S01]  /*6370*/  @!P4 PLOP3.LUT P2, PT, P1, PT, PT, 0x80, 0x8 ;  /* 0x000000000008c81c */ /* 0x000fe20000f4f070 */
[----:B------:R-:W-:Y:S01]  /*6380*/  @!UPT UIADD3 URZ, UPT, UPT, URZ, URZ, URZ ;  /* 0x000000fffffff290 */ /* 0x000fe2000fffe0ff */
[----:B------:R-:W-:Y:S11]  /*6390*/  @!P1 BRA `(.L_x_97) ;  /* 0x0000000000309947 */ /* 0x000ff60003800000 */
[----:B------:R-:W-:Y:S01]  /*63a0*/  ISETP.NE.U32.AND P0, PT, R52, RZ, PT ;  /* 0x000000ff3400720c */ /* 0x000fe20003f05070 */
[----:B------:R-:W1:Y:S01]  /*63b0*/  LDCU.64 UR4, c[0x0][0x358] ;  /* 0x00006b00ff0477ac */ /* 0x000e620008000a00 */
[----:B------:R-:W-:Y:S02]  /*63c0*/  IMAD.MOV.U32 R56, RZ, RZ, 0x1 ;  /* 0x00000001ff387424 */ /* 0x000fe400078e00ff */
[----:B------:R-:W-:Y:S11]  /*63d0*/  ISETP.NE.AND.EX P0, PT, R53, RZ, PT, P0 ;  /* 0x000000ff3500720c */ /* 0x000ff60003f05300 */
[----:B------:R-:W-:Y:S02]  /*63e0*/  @!UPT UIADD3 URZ, UPT, UPT, URZ, URZ, URZ ;  /* 0x000000fffffff290 */ /* 0x000fe4000fffe0ff */
[----:B------:R-:W2:Y:S01]  /*63f0*/  @P0 LDC.64 R2, c[0x0][0x888] ;  /* 0x00022200ff020b82 */ /* 0x000ea20000000a00 */
[----:B------:R-:W-:Y:S04]  /*6400*/  @P0 IMAD R0, R54, UR36, RZ ;  /* 0x0000002436000c24 */ /* 0x000fe8000f8e02ff */
[----:B--2---:R-:W-:Y:S04]  /*6410*/  @P0 IMAD.WIDE R2, R0, 0x4, R2 ;  /* 0x0000000400020825 */ /* 0x004fe800078e0202 */
[----:B------:R-:W-:Y:S01]  /*6420*/  HFMA2 R0, -RZ, RZ, 0, 5.9604644775390625e-08 ;  /* 0x00000001ff007431 */ /* 0x000fe200000001ff */
[----:B-1---5:R1:W5:Y:S04]  /*6430*/  @P0 LDG.E R26, desc[UR4][R2.64] ;  /* 0x00000004021a0981 */ /* 0x022368000c1e1900 */
[----:B------:R-:W-:Y:S01]  /*6440*/  @!P0 PRMT R56, R0, 0x7610, R56 ;  /* 0x0000761000388816 */ /* 0x000fe20000000038 */
[----:B-1----:R-:W2:Y:S06]  /*6450*/  @!P0 LDC R26, c[0x0][0x880] ;  /* 0x00022000ff1a8b82 */ /* 0x002eac0000000800 */
.L_x_97:
[----:B------:R-:W-:Y:S05]  /*6460*/  @!P5 BRA `(.L_x_98) ;  /* 0x000000000024d947 */ /* 0x000fea0003800000 */
[----:B------:R-:W-:Y:S01]  /*6470*/  ISETP.NE.U32.AND P0, PT, R48, RZ, PT ;  /* 0x000000ff3000720c */ /* 0x000fe20003f05070 */
[----:B------:R-:W1:Y:S03]  /*6480*/  LDCU.64 UR4, c[0x0][0x358] ;  /* 0x00006b00ff0477ac */ /* 0x000e660008000a00 */
[----:B------:R-:W-:Y:S11]  /*6490*/  ISETP.NE.AND.EX P0, PT, R49, RZ, PT, P0 ;  /* 0x000000ff3100720c */ /* 0x000ff60003f05300 */
[----:B------:R-:W-:Y:S02]  /*64a0*/  @!UPT UIADD3 URZ, UPT, UPT, URZ, URZ, URZ ;  /* 0x000000fffffff290 */ /* 0x000fe4000fffe0ff */
[----:B------:R-:W3:Y:S01]  /*64b0*/  @P0 LDC.64 R2, c[0x0][0x8a8] ;  /* 0x00022a00ff020b82 */ /* 0x000ee20000000a00 */
[----:B------:R-:W-:Y:S04]  /*64c0*/  @P0 IMAD R0, R50, UR36, RZ ;  /* 0x0000002432000c24 */ /* 0x000fe8000f8e02ff */
[----:B---3--:R-:W-:Y:S05]  /*64d0*/  @P0 IMAD.WIDE R2, R0, 0x4, R2 ;  /* 0x0000000400020825 */ /* 0x008fea00078e0202 */
[----:B-1---5:R1:W5:Y:S02]  /*64e0*/  @P0 LDG.E R24, desc[UR4][R2.64] ;  /* 0x0000000402180981 */ /* 0x022364000c1e1900 */
[----:B-1----:R-:W3:Y:S02]  /*64f0*/  @!P0 LDC R24, c[0x0][0x8a0] ;  /* 0x00022800ff188b82 */ /* 0x002ee40000000800 */
.L_x_98:
[----:B--2--5:R-:W-:Y:S01]  /*6500*/  FSETP.NEU.AND P0, PT, R26, RZ, PT ;  /* 0x000000ff1a00720b */ /* 0x024fe20003f0d000 */
[----:B------:R-:W-:Y:S01]  /*6510*/  IMAD.U32 R2, RZ, RZ, UR46 ;  /* 0x0000002eff027e24 */ /* 0x000fe2000f8e00ff */
[----:B------:R-:W-:Y:S01]  /*6520*/  SEL R5, RZ, 0xffffffff, P3 ;  /* 0xffffffffff057807 */ /* 0x000fe20001800000 */
[----:B------:R-:W-:Y:S01]  /*6530*/  ULOP3.LUT UR4, UR55, 0x1, URZ, 0x3c, !UPT ;  /* 0x0000000137047892 */ /* 0x000fe2000f8e3cff */
[----:B------:R-:W-:Y:S01]  /*6540*/  @!P4 LOP3.LUT P3, RZ, R56, 0xff, RZ, 0xc0, !PT ;  /* 0x000000ff38ffc812 */ /* 0x000fe2000786c0ff */
[----:B------:R-:W-:Y:S01]  /*6550*/  BSSY B1, `(.L_x_99) ;  /* 0x000004a000017945 */ /* 0x000fe20003800000 */
[----:B------:R-:W-:Y:S01]  /*6560*/  @!P4 SEL R0, RZ, 0xffffffff, P0 ;  /* 0xffffffffff00c807 */ /* 0x000fe20000000000 */
[----:B------:R-:W-:Y:S01]  /*6570*/  IMAD.MOV.U32 R76, RZ, RZ, 0x1 ;  /* 0x00000001ff4c7424 */ /* 0x000fe200078e00ff */
[----:B------:R-:W-:Y:S01]  /*6580*/  LEA R2, R2, UR44, 0x3 ;  /* 0x0000002c02027c11 */ /* 0x000fe2000f8e18ff */
[----:B------:R-:W-:Y:S01]  /*6590*/  IMAD.U32 R74, RZ, RZ, UR4 ;  /* 0x00000004ff4a7e24 */ /* 0x000fe2000f8e00ff */
[----:B------:R-:W-:Y:S01]  /*65a0*/  @P2 SEL R0, R5, R0, !P3 ;  /* 0x0000000005002207 */ /* 0x000fe20005800000 */
[----:B------:R-:W-:Y:S01]  /*65b0*/  IMAD.U32 R75, RZ, RZ, UR46 ;  /* 0x0000002eff4b7e24 */ /* 0x000fe2000f8e00ff */
[----:B------:R-:W-:Y:S02]  /*65c0*/  LEA R73, R22, UR44, 0x3 ;  /* 0x0000002c16497c11 */ /* 0x000fe4000f8e18ff */
[----:B------:R-:W-:Y:S02]  /*65d0*/  CS2R R46, SRZ ;  /* 0x00000000002e7805 */ /* 0x000fe4000001ff00 */
[----:B------:R-:W-:Y:S02]  /*65e0*/  @!P4 LOP3.LUT R0, R0, 0x1, RZ, 0xc0, !PT ;  /* 0x000000010000c812 */ /* 0x000fe400078ec0ff */
[----:B------:R-:W-:Y:S02]  /*65f0*/  CS2R R44, SRZ ;  /* 0x00000000002c7805 */ /* 0x000fe4000001ff00 */
[----:B------:R-:W-:Y:S02]  /*6600*/  SHF.L.U32 R3, R63, 0x1f, RZ ;  /* 0x0000001f3f037819 */ /* 0x000fe400000006ff */
[----:B------:R-:W-:Y:S02]  /*6610*/  CS2R R42, SRZ ;  /* 0x00000000002a7805 */ /* 0x000fe4000001ff00 */
[----:B------:R-:W-:Y:S02]  /*6620*/  ISETP.NE.U32.OR P5, PT, R0, 0x1, P4 ;  /* 0x000000010000780c */ /* 0x000fe400027a5470 */
[----:B------:R-:W-:Y:S02]  /*6630*/  CS2R R40, SRZ ;  /* 0x0000000000287805 */ /* 0x000fe4000001ff00 */
[----:B------:R-:W-:Y:S02]  /*6640*/  LEA.HI R25, R22, R22, RZ, 0x1 ;  /* 0x0000001616197211 */ /* 0x000fe400078f08ff */
[----:B------:R-:W-:Y:S02]  /*6650*/  CS2R R38, SRZ ;  /* 0x0000000000267805 */ /* 0x000fe4000001ff00 */
[----:B------:R-:W-:Y:S02]  /*6660*/  LOP3.LUT P4, R60, R56, 0xff, RZ, 0xc0, !PT ;  /* 0x000000ff383c7812 */ /* 0x000fe4000788c0ff */
[----:B------:R-:W-:Y:S02]  /*6670*/  CS2R R36, SRZ ;  /* 0x0000000000247805 */ /* 0x000fe4000001ff00 */
[----:B------:R-:W-:Y:S02]  /*6680*/  SEL R4, RZ, 0xffffffff, P0 ;  /* 0xffffffffff047807 */ /* 0x000fe40000000000 */
[----:B------:R-:W-:Y:S02]  /*6690*/  CS2R R34, SRZ ;  /* 0x0000000000227805 */ /* 0x000fe4000001ff00 */
[----:B------:R-:W-:Y:S02]  /*66a0*/  P2R R70, PR, RZ, 0x20 ;  /* 0x00000020ff467803 */ /* 0x000fe40000000000 */
[----:B------:R-:W-:Y:S02]  /*66b0*/  CS2R R32, SRZ ;  /* 0x0000000000207805 */ /* 0x000fe4000001ff00 */
[----:B------:R-:W-:Y:S02]  /*66c0*/  @P1 SEL R4, R5, R4, !P4 ;  /* 0x0000000405041207 */ /* 0x000fe40006000000 */
[----:B------:R-:W-:Y:S02]  /*66d0*/  @P5 SHF.L.U32 R0, R74, 0x1f, RZ ;  /* 0x0000001f4a005819 */ /* 0x000fe400000006ff */
[----:B------:R-:W-:Y:S02]  /*66e0*/  LOP3.LUT R4, R4, 0x1, RZ, 0xc0, !PT ;  /* 0x0000000104047812 */ /* 0x000fe400078ec0ff */
[----:B------:R1:W2:Y:S02]  /*66f0*/  @P5 SYNCS.PHASECHK.TRANS64.TRYWAIT P3, [R2+URZ+0x60], R0 ;  /* 0x00006000020055a7 */ /* 0x0002a400080611ff */
[----:B------:R-:W-:Y:S04]  /*6700*/  ISETP.NE.U32.AND P0, PT, R4, 0x1, PT ;  /* 0x000000010400780c */ /* 0x000fe80003f05070 */
[----:B------:R-:W-:Y:S01]  /*6710*/  P2R R77, PR, RZ, 0x1 ;  /* 0x00000001ff4d7803 */ /* 0x000fe20000000000 */
[----:B------:R4:W3:Y:S01]  /*6720*/  SYNCS.PHASECHK.TRANS64.TRYWAIT P2, [R73+URZ+0xc0], R3 ;  /* 0x0000c003490075a7 */ /* 0x0008e200080411ff */
[C---:B-1----:R-:W-:Y:S01]  /*6730*/  IMAD.SHL.U32 R0, R25.reuse, 0x20, RZ ;  /* 0x0000002019007824 */ /* 0x042fe200078e00ff */
[----:B------:R-:W-:Y:S04]  /*6740*/  LOP3.LUT R25, R25, 0xffe, RZ, 0xc0, !PT ;  /* 0x00000ffe19197812 */ /* 0x000fe800078ec0ff */
[----:B------:R-:W-:Y:S01]  /*6750*/  LOP3.LUT R0, R0, 0xffffffc0, RZ, 0xc0, !PT ;  /* 0xffffffc000007812 */ /* 0x000fe200078ec0ff */
[----:B------:R-:W-:Y:S04]  /*6760*/  IMAD.IADD R25, R22, 0x1, -R25 ;  /* 0x0000000116197824 */ /* 0x000fe800078e0a19 */
[----:B------:R-:W-:Y:S04]  /*6770*/  IMAD.IADD R0, R23, 0x1, R0 ;  /* 0x0000000117007824 */ /* 0x000fe800078e0200 */
[----:B------:R-:W-:Y:S01]  /*6780*/  IMAD R25, R25, 0x100000, R0 ;  /* 0x0010000019197824 */ /* 0x000fe200078e0200 */
[----:B--2---:R-:W-:Y:S01]  /*6790*/  @P5 SEL R76, RZ, 0x1, !P3 ;  /* 0x00000001ff4c5807 */ /* 0x004fe20005800000 */
[----:B----4-:R-:W-:Y:S06]  /*67a0*/  @!P5 BRA `(.L_x_100) ;  /* 0x000000000090d947 */ /* 0x010fec0003800000 */
[----:B------:R-:W-:Y:S01]  /*67b0*/  HFMA2 R39, -RZ, RZ, 0, 0 ;  /* 0x00000000ff277431 */ /* 0x000fe200000001ff */
[----:B------:R-:W-:Y:S01]  /*67c0*/  ISETP.NE.AND P0, PT, R76, RZ, PT ;  /* 0x000000ff4c00720c */ /* 0x000fe20003f05270 */
[----:B------:R-:W-:Y:S01]  /*67d0*/  IMAD.U32 R5, RZ, RZ, UR46 ;  /* 0x0000002eff057e24 */ /* 0x000fe2000f8e00ff */
[----:B------:R-:W-:Y:S11]  /*67e0*/  BSSY B0, `(.L_x_101) ;  /* 0x0000005000007945 */ /* 0x000ff60003800000 */
[----:B------:R-:W-:Y:S05]  /*67f0*/  @P0 BRA `(.L_x_102) ;  /* 0x00000000000c0947 */ /* 0x000fea0003800000 */
[----:B------:R-:W-:Y:S04]  /*6800*/  SHF.L.U32 R0, R74, 0x1f, RZ ;  /* 0x0000001f4a007819 */ /* 0x000fe800000006ff */
[----:B------:R-:W1:Y:S02]  /*6810*/  SYNCS.PHASECHK.TRANS64.TRYWAIT P0, [R2+URZ+0x60], R0 ;  /* 0x00006000020075a7 */ /* 0x000e6400080011ff */
[----:B-1----:R-:W-:Y:S05]  /*6820*/  @!P0 BRA `(.L_x_103) ;  /* 0x0000001c008c8947 */ /* 0x002fea0003800000 */
.L_x_102:
[----:B------:R-:W-:Y:S05]  /*6830*/  BSYNC B0 ;  /* 0x0000000000007941 */ /* 0x000fea0003800000 */
.L_x_101:
[----:B------:R-:W-:Y:S01]  /*6840*/  ISETP.NE.AND P0, PT, R77, RZ, PT ;  /* 0x000000ff4d00720c */ /* 0x000fe20003f05270 */
[----:B------:R-:W-:Y:S01]  /*6850*/  IMAD.MOV.U32 R38, RZ, RZ, RZ ;  /* 0x000000ffff267224 */ /* 0x000fe200078e00ff */
[----:B------:R-:W-:Y:S02]  /*6860*/  CS2R R36, SRZ ;  /* 0x0000000000247805 */ /* 0x000fe4000001ff00 */
[----:B------:R-:W-:Y:S02]  /*6870*/  CS2R R34, SRZ ;  /* 0x0000000000227805 */ /* 0x000fe4000001ff00 */
[----:B------:R-:W-:Y:S02]  /*6880*/  CS2R R32, SRZ ;  /* 0x0000000000207805 */ /* 0x000fe4000001ff00 */
[----:B------:R-:W-:Y:S02]  /*6890*/  CS2R R42, SRZ ;  /* 0x00000000002a7805 */ /* 0x000fe4000001ff00 */
[----:B------:R-:W-:Y:S02]  /*68a0*/  CS2R R40, SRZ ;  /* 0x0000000000287805 */ /* 0x000fe4000001ff00 */
[----:B------:R-:W-:Y:S02]  /*68b0*/  CS2R R46, SRZ ;  /* 0x00000000002e7805 */ /* 0x000fe4000001ff00 */
[----:B------:R-:W-:Y:S01]  /*68c0*/  CS2R R44, SRZ ;  /* 0x00000000002c7805 */ /* 0x000fe2000001ff00 */
[----:B------:R-:W-:Y:S01]  /*68d0*/  @P0 IMAD R5, R5, 0x800, R27 ;  /* 0x0000080005050824 */ /* 0x000fe200078e021b */
[----:B------:R-:W-:Y:S05]  /*68e0*/  @P0 WARPSYNC.ALL ;  /* 0x0000000000000948 */ /* 0x000fea0003800000 */
[----:B------:R-:W-:Y:S01]  /*68f0*/  @P0 LEA R5, R5, UR44, 0x2 ;  /* 0x0000002c05050c11 */ /* 0x000fe2000f8e10ff */
[----:B------:R-:W-:Y:S04]  /*6900*/  UIADD3 UR4, UPT, UPT, UR46, 0x1, URZ ;  /* 0x000000012e047890 */ /* 0x000fe8000fffe0ff */
[----:B------:R2:W4:Y:S01]  /*6910*/  @P0 LDSM.16.M88.4 R32, [R5+0x400] ;  /* 0x000400000520083b */ /* 0x0005220000000200 */
[----:B------:R-:W-:Y:S01]  /*6920*/  @P0 VIADD R4, R5, 0x400 ;  /* 0x0000040005040836 */ /* 0x000fe20000000000 */
[----:B------:R-:W-:Y:S01]  /*6930*/  UISETP.NE.AND UP0, UPT, UR4, 0x3, UPT ;  /* 0x000000030400788c */ /* 0x000fe2000bf05270 */
[C-C-:B-1----:R-:W-:Y:S02]  /*6940*/  @P0 IMAD R2, R65.reuse, 0x4, R5.reuse ;  /* 0x0000000441020824 */ /* 0x142fe400078e0205 */
[C---:B------:R-:W-:Y:S01]  /*6950*/  @P0 IMAD R4, R64.reuse, 0x4, R4 ;  /* 0x0000000440040824 */ /* 0x040fe200078e0204 */
[----:B------:R-:W-:Y:S01]  /*6960*/  USEL UR5, URZ, 0x1, UP0 ;  /* 0x00000001ff057887 */ /* 0x000fe20008000000 */
[----:B------:R-:W-:Y:S01]  /*6970*/  @P0 IMAD R0, R64, 0x4, R5 ;  /* 0x0000000440000824 */ /* 0x000fe200078e0205 */
[----:B------:R2:W1:Y:S01]  /*6980*/  @P0 LDSM.16.M88.4 R36, [R2+0x400] ;  /* 0x000400000224083b */ /* 0x0004620000000200 */
[----:B------:R-:W-:Y:S01]  /*6990*/  @P0 IMAD R4, R65, 0x4, R4 ;  /* 0x0000000441040824 */ /* 0x000fe200078e0204 */
[----:B------:R-:W-:Y:S02]  /*69a0*/  USEL UR4, UR4, URZ, UP0 ;  /* 0x000000ff04047287 */ /* 0x000fe40008000000 */
[----:B------:R2:W1:Y:S01]  /*69b0*/  @P0 LDSM.16.M88.4 R40, [R0+0x400] ;  /* 0x000400000028083b */ /* 0x0004620000000200 */
[----:B------:R-:W-:Y:S03]  /*69c0*/  LOP3.LUT R74, R74, UR5, RZ, 0x3c, !PT ;  /* 0x000000054a4a7c12 */ /* 0x000fe6000f8e3cff */
[----:B------:R2:W1:Y:S01]  /*69d0*/  @P0 LDSM.16.M88.4 R44, [R4] ;  /* 0x00000000042c083b */ /* 0x0004620000000200 */
[----:B------:R-:W-:Y:S03]  /*69e0*/  IMAD.U32 R75, RZ, RZ, UR4 ;  /* 0x00000004ff4b7e24 */ /* 0x000fe6000f8e00ff */
.L_x_100:
[----:B------:R-:W-:Y:S05]  /*69f0*/  BSYNC B1 ;  /* 0x0000000000017941 */ /* 0x000fea0003800000 */
.L_x_99:
[----:B--2---:R-:W-:Y:S04]  /*6a00*/  SHF.R.U32.HI R0, RZ, 0x15, R25 ;  /* 0x00000015ff007819 */ /* 0x004fe80000011619 */
[----:B------:R-:W-:Y:S01]  /*6a10*/  LOP3.LUT P0, RZ, R0, 0x3, R57, 0x48, !PT ;  /* 0x0000000300ff7812 */ /* 0x000fe20007804839 */
[----:B------:R-:W-:Y:S01]  /*6a20*/  @!UPT UIADD3 URZ, UPT, UPT, URZ, URZ, URZ ;  /* 0x000000fffffff290 */ /* 0x000fe2000fffe0ff */
[----:B---3--:R-:W-:Y:S11]  /*6a30*/  @P2 BRA `(.L_x_104) ;  /* 0x0000000000082947 */ /* 0x008ff60003800000 */
[----:B------:R-:W2:Y:S02]  /*6a40*/  SYNCS.PHASECHK.TRANS64.TRYWAIT P1, [R73+URZ+0xc0], R3 ;  /* 0x0000c003490075a7 */ /* 0x000ea400080211ff */
[----:B--2---:R-:W-:Y:S05]  /*6a50*/  @!P1 BRA `(.L_x_105) ;  /* 0x0000001c00149947 */ /* 0x004fea0003800000 */
.L_x_104:
[----:B------:R-:W-:Y:S05]  /*6a60*/  @!P0 BRA `(.L_x_106) ;  /* 0x0000000000408947 */ /* 0x000fea0003800000 */
[----:B------:R-:W3:Y:S01]  /*6a70*/  LDCU.64 UR8, c[0x4][0x70] ;  /* 0x01000e00ff0877ac */ /* 0x000ee20008000a00 */
[----:B--2---:R-:W-:Y:S01]  /*6a80*/  MOV R3, 0x0 ;  /* 0x0000000000037802 */ /* 0x004fe20000000f00 */
[----:B------:R-:W-:Y:S02]  /*6a90*/  HFMA2 R12, -RZ, RZ, 0, 5.9604644775390625e-08 ;  /* 0x00000001ff0c7431 */ /* 0x000fe400000001ff */
[----:B------:R-:W-:Y:S02]  /*6aa0*/  IMAD.MOV.U32 R8, RZ, RZ, 0x192 ;  /* 0x00000192ff087424 */ /* 0x000fe400078e00ff */
[----:B------:R-:W-:Y:S01]  /*6ab0*/  IMAD.MOV.U32 R13, RZ, RZ, RZ ;  /* 0x000000ffff0d7224 */ /* 0x000fe200078e00ff */
[----:B------:R-:W2:Y:S01]  /*6ac0*/  LDCU.64 UR6, c[0x4][0x78] ;  /* 0x01000f00ff0677ac */ /* 0x000ea20008000a00 */
[----:B------:R-:W1:Y:S01]  /*6ad0*/  LDC.64 R2, c[0x4][R3] ;  /* 0x0100000003027b82 */ /* 0x000e620000000a00 */
[----:B------:R-:W5:Y:S01]  /*6ae0*/  LDCU.64 UR4, c[0x4][0x10] ;  /* 0x01000200ff0477ac */ /* 0x000f620008000a00 */
[----:B---3--:R-:W-:Y:S01]  /*6af0*/  MOV R5, UR9 ;  /* 0x0000000900057c02 */ /* 0x008fe20008000f00 */
[----:B------:R-:W-:Y:S01]  /*6b00*/  IMAD.U32 R4, RZ, RZ, UR8 ;  /* 0x00000008ff047e24 */ /* 0x000fe2000f8e00ff */
[----:B--2---:R-:W-:Y:S01]  /*6b10*/  MOV R7, UR7 ;  /* 0x0000000700077c02 */ /* 0x004fe20008000f00 */
[----:B------:R-:W-:Y:S01]  /*6b20*/  IMAD.U32 R6, RZ, RZ, UR6 ;  /* 0x00000006ff067e24 */ /* 0x000fe2000f8e00ff */
[----:B-----5:R-:W-:Y:S01]  /*6b30*/  MOV R11, UR5 ;  /* 0x00000005000b7c02 */ /* 0x020fe20008000f00 */
[----:B------:R-:W-:Y:S02]  /*6b40*/  IMAD.U32 R10, RZ, RZ, UR4 ;  /* 0x00000004ff0a7e24 */ /* 0x000fe4000f8e00ff */
[----:B------:R-:W-:Y:S07]  /*6b50*/  LEPC R20, `(.L_x_106) ;  /* 0x000000001014794e */ /* 0x000fee0000000000 */
[----:B-1--4-:R-:W-:Y:S05]  /*6b60*/  CALL.ABS.NOINC R2 ;  /* 0x0000000002007343 */ /* 0x012fea0003c00000 */
.L_x_106:
[----:B------:R-:W-:Y:S05]  /*6b70*/  WARPSYNC.ALL ;  /* 0x0000000000007948 */ /* 0x000fea0003800000 */
[----:B------:R-:W-:Y:S01]  /*6b80*/  R2UR UR4, R25 ;  /* 0x00000000190472ca */ /* 0x000fe200000e0000 */
[----:B------:R-:W-:Y:S01]  /*6b90*/  BSSY.RECONVERGENT B0, `(.L_x_107) ;  /* 0x000003f000007945 */ /* 0x000fe20003800200 */
[----:B------:R-:W-:Y:S02]  /*6ba0*/  MOV R20, UR46 ;  /* 0x0000002e00147c02 */ /* 0x000fe40008000f00 */
[----:B------:R-:W-:Y:S02]  /*6bb0*/  SHF.L.U32 R71, R65, 0x2, RZ ;  /* 0x0000000241477819 */ /* 0x000fe400000006ff */
[----:B------:R-:W-:Y:S02]  /*6bc0*/  LEA R20, R20, R27, 0xb ;  /* 0x0000001b14147211 */ /* 0x000fe400078e58ff */
[----:B------:R-:W-:Y:S02]  /*6bd0*/  SHF.L.U32 R72, R64, 0x2, RZ ;  /* 0x0000000240487819 */ /* 0x000fe400000006ff */
[----:B------:R-:W-:Y:S02]  /*6be0*/  LEA R20, R20, UR44, 0x2 ;  /* 0x0000002c14147c11 */ /* 0x000fe4000f8e10ff */
[----:B------:R-:W-:Y:S01]  /*6bf0*/  ISETP.NE.AND P0, PT, R66, RZ, PT ;  /* 0x000000ff4200720c */ /* 0x000fe20003f05270 */
[----:B------:R-:W3:Y:S02]  /*6c00*/  LDTM.16dp128bit.x8 R4, tmem[UR4] ;  /* 0x00000004000479ee */ /* 0x000ee40008180000 */
[C---:B---3--:R-:W-:Y:S01]  /*6c10*/  FMUL R0, R24.reuse, R4 ;  /* 0x0000000418007220 */ /* 0x048fe20000400000 */
[C---:B------:R-:W-:Y:S01]  /*6c20*/  FMUL R2, R24.reuse, R5 ;  /* 0x0000000518027220 */ /* 0x040fe20000400000 */
[C---:B--2---:R-:W-:Y:S01]  /*6c30*/  FMUL R3, R24.reuse, R6 ;  /* 0x0000000618037220 */ /* 0x044fe20000400000 */
[----:B------:R-:W-:Y:S01]  /*6c40*/  FMUL R7, R24, R7 ;  /* 0x0000000718077220 */ /* 0x000fe20000400000 */
[----:B----4-:R-:W-:Y:S01]  /*6c50*/  FFMA R28, R26, R32, R0 ;  /* 0x000000201a1c7223 */ /* 0x010fe20000000000 */
[----:B------:R-:W-:Y:S01]  /*6c60*/  FMUL R4, R24, R8 ;  /* 0x0000000818047220 */ /* 0x000fe20000400000 */
[----:B------:R-:W-:Y:S01]  /*6c70*/  FFMA R29, R26, R33, R2 ;  /* 0x000000211a1d7223 */ /* 0x000fe20000000002 */
[----:B------:R-:W-:Y:S01]  /*6c80*/  FMUL R5, R24, R9 ;  /* 0x0000000918057220 */ /* 0x000fe20000400000 */
[----:B------:R-:W-:Y:S01]  /*6c90*/  FFMA R30, R26, R34, R3 ;  /* 0x000000221a1e7223 */ /* 0x000fe20000000003 */
[----:B------:R-:W-:Y:S01]  /*6ca0*/  FMUL R6, R24, R10 ;  /* 0x0000000a18067220 */ /* 0x000fe20000400000 */
[----:B------:R-:W-:Y:S01]  /*6cb0*/  FFMA R31, R26, R35, R7 ;  /* 0x000000231a1f7223 */ /* 0x000fe20000000007 */
[----:B------:R-:W-:Y:S01]  /*6cc0*/  FMUL R11, R24, R11 ;  /* 0x0000000b180b7220 */ /* 0x000fe20000400000 */
[----:B-1----:R-:W-:Y:S01]  /*6cd0*/  FFMA R4, R26, R36, R4 ;  /* 0x000000241a047223 */ /* 0x002fe20000000004 */
[----:B------:R-:W-:Y:S01]  /*6ce0*/  FMUL R8, R24, R12 ;  /* 0x0000000c18087220 */ /* 0x000fe20000400000 */
[----:B------:R-:W-:Y:S01]  /*6cf0*/  FFMA R5, R26, R37, R5 ;  /* 0x000000251a057223 */ /* 0x000fe20000000005 */
[----:B------:R1:W-:Y:S01]  /*6d00*/  STSM.16.M88.4 [R20+0x400], R28 ;  /* 0x0004001c14007844 */ /* 0x0003e20000000200 */
[----:B------:R-:W-:Y:S01]  /*6d10*/  FMUL R9, R24, R13 ;  /* 0x0000000d18097220 */ /* 0x000fe20000400000 */
[----:B------:R-:W-:Y:S01]  /*6d20*/  FFMA R6, R26, R38, R6 ;  /* 0x000000261a067223 */ /* 0x000fe20000000006 */
[C---:B------:R-:W-:Y:S01]  /*6d30*/  FMUL R10, R24.reuse, R14 ;  /* 0x0000000e180a7220 */ /* 0x040fe20000400000 */
[----:B------:R-:W-:Y:S01]  /*6d40*/  FMUL R13, R24, R17 ;  /* 0x00000011180d7220 */ /* 0x000fe20000400000 */
[C---:B------:R-:W-:Y:S01]  /*6d50*/  IADD3 R17, PT, PT, R71.reuse, 0x400, R20 ;  /* 0x0000040047117810 */ /* 0x040fe20007ffe014 */
[----:B------:R-:W-:Y:S01]  /*6d60*/  FFMA R7, R26, R39, R11 ;  /* 0x000000271a077223 */ /* 0x000fe2000000000b */
[----:B------:R-:W-:Y:S01]  /*6d70*/  FMUL R15, R24, R15 ;  /* 0x0000000f180f7220 */ /* 0x000fe20000400000 */
[----:B------:R-:W-:Y:S01]  /*6d80*/  FFMA R8, R26, R40, R8 ;  /* 0x000000281a087223 */ /* 0x000fe20000000008 */
[----:B------:R-:W-:Y:S01]  /*6d90*/  FMUL R12, R24, R16 ;  /* 0x00000010180c7220 */ /* 0x000fe20000400000 */
[C---:B------:R-:W-:Y:S01]  /*6da0*/  FFMA R9, R26.reuse, R41, R9 ;  /* 0x000000291a097223 */ /* 0x040fe20000000009 */
[----:B------:R1:W-:Y:S01]  /*6db0*/  STSM.16.M88.4 [R17], R4 ;  /* 0x0000000411007844 */ /* 0x0003e20000000200 */
[----:B------:R-:W-:Y:S01]  /*6dc0*/  FFMA R10, R26, R42, R10 ;  /* 0x0000002a1a0a7223 */ /* 0x000fe2000000000a */
[----:B------:R-:W-:Y:S01]  /*6dd0*/  FMUL R14, R24, R18 ;  /* 0x00000012180e7220 */ /* 0x000fe20000400000 */
[----:B------:R-:W-:Y:S01]  /*6de0*/  IADD3 R16, PT, PT, R72, 0x400, R20 ;  /* 0x0000040048107810 */ /* 0x000fe20007ffe014 */
[----:B------:R-:W-:Y:S01]  /*6df0*/  FFMA R11, R26, R43, R15 ;  /* 0x0000002b1a0b7223 */ /* 0x000fe2000000000f */
[----:B------:R-:W-:Y:S01]  /*6e00*/  FMUL R19, R24, R19 ;  /* 0x0000001318137220 */ /* 0x000fe20000400000 */
[C---:B------:R-:W-:Y:S01]  /*6e10*/  FFMA R12, R26.reuse, R44, R12 ;  /* 0x0000002c1a0c7223 */ /* 0x040fe2000000000c */
[C---:B------:R-:W-:Y:S01]  /*6e20*/  FFMA R13, R26.reuse, R45, R13 ;  /* 0x0000002d1a0d7223 */ /* 0x040fe2000000000d */
[C---:B------:R-:W-:Y:S01]  /*6e30*/  FFMA R14, R26.reuse, R46, R14 ;  /* 0x0000002e1a0e7223 */ /* 0x040fe2000000000e */
[----:B------:R1:W-:Y:S01]  /*6e40*/  STSM.16.M88.4 [R16], R8 ;  /* 0x0000000810007844 */ /* 0x0003e20000000200 */
[----:B------:R-:W-:Y:S01]  /*6e50*/  IADD3 R0, PT, PT, R71, R16, RZ ;  /* 0x0000001047007210 */ /* 0x000fe20007ffe0ff */
[----:B------:R-:W-:Y:S05]  /*6e60*/  FFMA R15, R26, R47, R19 ;  /* 0x0000002f1a0f7223 */ /* 0x000fea0000000013 */
[----:B------:R1:W-:Y:S01]  /*6e70*/  STSM.16.M88.4 [R0], R12 ;  /* 0x0000000c00007844 */ /* 0x0003e20000000200 */
[----:B------:R-:W-:Y:S01]  /*6e80*/  @!PT LDS RZ, [RZ] ;  /* 0x00000000fffff984 */ /* 0x000fe20000000800 */
[----:B------:R-:W-:Y:S01]  /*6e90*/  @!PT LDS RZ, [RZ] ;  /* 0x00000000fffff984 */ /* 0x000fe20000000800 */
[----:B------:R-:W-:Y:S01]  /*6ea0*/  @!PT LDS RZ, [RZ] ;  /* 0x00000000fffff984 */ /* 0x000fe20000000800 */
[----:B------:R-:W-:Y:S01]  /*6eb0*/  @!PT LDS RZ, [RZ] ;  /* 0x00000000fffff984 */ /* 0x000fe20000000800 */
[----:B------:R2:W-:Y:S06]  /*6ec0*/  MEMBAR.ALL.CTA ;  /* 0x0000000000007992 */ /* 0x0005ec0000008000 */
[----:B--2---:R-:W2:Y:S02]  /*6ed0*/  FENCE.VIEW.ASYNC.S ;  /* 0x00000000000073c6 */ /* 0x004ea40000000000 */
[----:B--2---:R-:W-:Y:S06]  /*6ee0*/  BAR.SYNC.DEFER_BLOCKING 0x1, 0x80 ;  /* 0x0042000000007b1d */ /* 0x004fec0000010000 */
[----:B------:R-:W-:Y:S05]  /*6ef0*/  @P0 BRA `(.L_x_108) ;  /* 0x0000000000200947 */ /* 0x000fea0003800000 */
[----:B------:R-:W2:Y:S01]  /*6f00*/  LDCU.64 UR6, c[0x0][0x348] ;  /* 0x00006900ff0677ac */ /* 0x000ea20008000a00 */
[----:B------:R-:W-:Y:S01]  /*6f10*/  ULEA UR5, UR46, UR44, 0xd ;  /* 0x0000002c2e057291 */ /* 0x000fe2000f8e68ff */
[----:B------:R-:W-:Y:S03]  /*6f20*/  UMOV UR51, UR36 ;  /* 0x0000002400337c82 */ /* 0x000fe60008000000 */
[----:B------:R-:W-:Y:S02]  /*6f30*/  UIADD3 UR48, UPT, UPT, UR5, 0x400, URZ ;  /* 0x0000040005307890 */ /* 0x000fe4000fffe0ff */
[----:B--2---:R-:W-:Y:S04]  /*6f40*/  UIADD3 UR4, UP0, UPT, UR6, 0x680, URZ ;  /* 0x0000068006047890 */ /* 0x004fe8000ff1e0ff */
[----:B------:R-:W-:Y:S09]  /*6f50*/  UIADD3.X UR5, UPT, UPT, URZ, UR7, URZ, UP0, !UPT ;  /* 0x00000007ff057290 */ /* 0x000ff200087fe4ff */
[----:B------:R2:W-:Y:S02]  /*6f60*/  UTMASTG.3D [UR48], [UR4] ;  /* 0x00000030040073b5 */ /* 0x0005e40008010000 */
[----:B--2---:R0:W-:Y:S02]  /*6f70*/  UTMACMDFLUSH ;  /* 0x00000000000079b7 */ /* 0x0041e40000000000 */
.L_x_108:
[----:B------:R-:W-:Y:S05]  /*6f80*/  BSYNC.RECONVERGENT B0 ;  /* 0x0000000000007941 */ /* 0x000fea0003800200 */
.L_x_107:
[----:B------:R-:W-:Y:S01]  /*6f90*/  UIADD3 UR47, UPT, UPT, UR46, 0x1, URZ ;  /* 0x000000012e2f7890 */ /* 0x000fe2000fffe0ff */
[----:B------:R-:W-:Y:S03]  /*6fa0*/  BSSY.RECONVERGENT B0, `(.L_x_109) ;  /* 0x0000005000007945 */ /* 0x000fe60003800200 */
[----:B------:R-:W-:Y:S04]  /*6fb0*/  UISETP.NE.AND UP0, UPT, UR47, 0x3, UPT ;  /* 0x000000032f00788c */ /* 0x000fe8000bf05270 */
[----:B------:R-:W-:Y:S01]  /*6fc0*/  USEL UR45, UR47, URZ, UP0 ;  /* 0x000000ff2f2d7287 */ /* 0x000fe20008000000 */
[----:B------:R-:W-:Y:S11]  /*6fd0*/  @P0 BRA `(.L_x_110) ;  /* 0x0000000000040947 */ /* 0x000ff60003800000 */
[----:B------:R-:W-:Y:S04]  /*6fe0*/  DEPBAR.LE SB0, 0x1 ;  /* 0x000080400000791a */ /* 0x000fe80000000000 */
.L_x_110:
[----:B------:R-:W-:Y:S05]  /*6ff0*/  BSYNC.RECONVERGENT B0 ;  /* 0x0000000000007941 */ /* 0x000fea0003800200 */
.L_x_109:
[----:B------:R-:W-:Y:S01]  /*7000*/  BAR.SYNC.DEFER_BLOCKING 0x1, 0x80 ;  /* 0x0042000000007b1d */ /* 0x000fe20000010000 */
[----:B------:R-:W-:Y:S01]  /*7010*/  ISETP.NE.AND P1, PT, R70, RZ, PT ;  /* 0x000000ff4600720c */ /* 0x000fe20003f25270 */
[----:B------:R-:W-:Y:S01]  /*7020*/  UISETP.NE.AND UP0, UPT, UR53, URZ, UPT ;  /* 0x000000ff3500728c */ /* 0x000fe2000bf05270 */
[----:B------:R-:W-:Y:S11]  /*7030*/  LEA R2, R75, UR44, 0x3 ;  /* 0x0000002c4b027c11 */ /* 0x000ff6000f8e18ff */
[----:B------:R-:W-:Y:S01]  /*7040*/  @P1 SHF.L.U32 R3, R74, 0x1f, RZ ;  /* 0x0000001f4a031819 */ /* 0x000fe200000006ff */
[----:B------:R-:W-:Y:S06]  /*7050*/  BRA.U !UP0, `(.L_x_111) ;  /* 0x0000000108247547 */ /* 0x000fec000b800000 */
[----:B-1----:R-:W-:Y:S01]  /*7060*/  IMAD.U32 R4, RZ, RZ, UR52 ;  /* 0x00000034ff047e24 */ /* 0x002fe2000f8e00ff */
[----:B------:R-:W-:Y:S01]  /*7070*/  MOV R0, UR54 ;  /* 0x0000003600007c02 */ /* 0x000fe20008000f00 */
[----:B------:R-:W-:Y:S03]  /*7080*/  UIADD3 UR4, UPT, UPT, UR52, 0x1, URZ ;  /* 0x0000000134047890 */ /* 0x000fe6000fffe0ff */
[----:B------:R-:W-:Y:S01]  /*7090*/  @P1 LEA R4, R4, UR44, 0x3 ;  /* 0x0000002c04041c11 */ /* 0x000fe2000f8e18ff */
[----:B------:R-:W-:Y:S04]  /*70a0*/  UISETP.NE.AND UP0, UPT, UR4, 0x3, UPT ;  /* 0x000000030400788c */ /* 0x000fe8000bf05270 */
[----:B------:R-:W-:Y:S01]  /*70b0*/  @P1 VIADD R4, R4, 0x78 ;  /* 0x0000007804041836 */ /* 0x000fe20000000000 */
[----:B------:R-:W-:Y:S04]  /*70c0*/  USEL UR52, UR4, URZ, UP0 ;  /* 0x000000ff04347287 */ /* 0x000fe80008000000 */
[----:B------:R-:W-:Y:S04]  /*70d0*/  @P1 PRMT R0, R0, 0x654, R4 ;  /* 0x0000065400001816 */ /* 0x000fe80000000004 */
[----:B------:R2:W-:Y:S04]  /*70e0*/  @P1 SYNCS.ARRIVE.TRANS64.RED.A1T0 RZ, [R0+URZ], RZ ;  /* 0x000000ff00ff19a7 */ /* 0x0005e800081004ff */
.L_x_111:
[----:B------:R-:W3:Y:S01]  /*70f0*/  @P1 SYNCS.PHASECHK.TRANS64.TRYWAIT P0, [R2+URZ+0x60], R3 ;  /* 0x00006003020015a7 */ /* 0x000ee200080011ff */
[----:B------:R-:W-:Y:S01]  /*7100*/  BSSY B1, `(.L_x_112) ;  /* 0x0000017000017945 */ /* 0x000fe20003800000 */
[----:B---3--:R-:W-:Y:S03]  /*7110*/  @P1 SEL R76, RZ, 0x1, !P0 ;  /* 0x00000001ff4c1807 */ /* 0x008fe60004000000 */
[----:B------:R-:W-:Y:S05]  /*7120*/  @!P1 BRA `(.L_x_113) ;  /* 0x0000000000509947 */ /* 0x000fea0003800000 */
[----:B------:R-:W-:Y:S01]  /*7130*/  ISETP.NE.AND P1, PT, R77, RZ, PT ;  /* 0x000000ff4d00720c */ /* 0x000fe20003f25270 */
[----:B------:R-:W-:Y:S01]  /*7140*/  BSSY B0, `(.L_x_114) ;  /* 0x000000a000007945 */ /* 0x000fe20003800000 */
[----:B------:R-:W-:Y:S11]  /*7150*/  ISETP.NE.AND P0, PT, R76, RZ, PT ;  /* 0x000000ff4c00720c */ /* 0x000ff60003f05270 */
[----:B-1----:R-:W-:Y:S05]  /*7160*/  @P1 IMAD R4, R75, 0x800, R27 ;  /* 0x000008004b041824 */ /* 0x002fea00078e021b */
[----:B------:R-:W-:Y:S05]  /*7170*/  @P1 LEA R4, R4, UR44, 0x2 ;  /* 0x0000002c04041c11 */ /* 0x000fea000f8e10ff */
[--C-:B--2---:R-:W-:Y:S02]  /*7180*/  @P1 IMAD.IADD R0, R72, 0x1, R4.reuse ;  /* 0x0000000148001824 */ /* 0x104fe400078e0204 */
[----:B------:R-:W-:Y:S01]  /*7190*/  @P1 IMAD.IADD R3, R71, 0x1, R4 ;  /* 0x0000000147031824 */ /* 0x000fe200078e0204 */
[----:B------:R-:W-:Y:S06]  /*71a0*/  @P0 BRA `(.L_x_115) ;  /* 0x00000000000c0947 */ /* 0x000fec0003800000 */
[----:B------:R-:W-:Y:S04]  /*71b0*/  SHF.L.U32 R74, R74, 0x1f, RZ ;  /* 0x0000001f4a4a7819 */ /* 0x000fe800000006ff */
[----:B------:R-:W1:Y:S02]  /*71c0*/  SYNCS.PHASECHK.TRANS64.TRYWAIT P0, [R2+URZ+0x60], R74 ;  /* 0x0000604a020075a7 */ /* 0x000e6400080011ff */
[----:B-1----:R-:W-:Y:S05]  /*71d0*/  @!P0 BRA `(.L_x_116) ;  /* 0x0000001400488947 */ /* 0x002fea0003800000 */
.L_x_115:
[----:B------:R-:W-:Y:S05]  /*71e0*/  BSYNC B0 ;  /* 0x0000000000007941 */ /* 0x000fea0003800000 */
.L_x_114:
[----:B------:R-:W-:Y:S11]  /*71f0*/  ISETP.NE.AND P0, PT, R77, RZ, PT ;  /* 0x000000ff4d00720c */ /* 0x000ff60003f05270 */
[----:B------:R-:W-:Y:S02]  /*7200*/  @!UPT UIADD3 URZ, UPT, UPT, URZ, URZ, URZ ;  /* 0x000000fffffff290 */ /* 0x000fe4000fffe0ff */
[----:B-1----:R-:W-:Y:S01]  /*7210*/  @P0 IADD3 R2, PT, PT, R71, R0, RZ ;  /* 0x0000000047020210 */ /* 0x002fe20007ffe0ff */
[----:B------:R-:W-:Y:S05]  /*7220*/  @P0 WARPSYNC.ALL ;  /* 0x0000000000000948 */ /* 0x000fea0003800000 */
[----:B------:R3:W4:Y:S04]  /*7230*/  @P0 LDSM.16.M88.4 R32, [R4+0x400] ;  /* 0x000400000420083b */ /* 0x0007280000000200 */
[----:B------:R3:W1:Y:S04]  /*7240*/  @P0 LDSM.16.M88.4 R36, [R3+0x400] ;  /* 0x000400000324083b */ /* 0x0006680000000200 */
[----:B------:R3:W2:Y:S04]  /*7250*/  @P0 LDSM.16.M88.4 R40, [R0+0x400] ;  /* 0x000400000028083b */ /* 0x0006a80000000200 */
[----:B------:R3:W1:Y:S02]  /*7260*/  @P0 LDSM.16.M88.4 R44, [R2+0x400] ;  /* 0x00040000022c083b */ /* 0x0006640000000200 */
.L_x_113:
[----:B------:R-:W-:Y:S05]  /*7270*/  BSYNC B1 ;  /* 0x0000000000017941 */ /* 0x000fea0003800000 */
.L_x_112:
[----:B-123--:R-:W-:Y:S05]  /*7280*/  VIADD R0, R25, 0x20 ;  /* 0x0000002019007836 */ /* 0x00efea0000000000 */
[----:B------:R-:W-:Y:S04]  /*7290*/  SHF.R.U32.HI R0, RZ, 0x15, R0 ;  /* 0x00000015ff007819 */ /* 0x000fe80000011600 */
[----:B------:R-:W-:Y:S11]  /*72a0*/  LOP3.LUT P0, RZ, R0, 0x3, R57, 0x48, !PT ;  /* 0x0000000300ff7812 */ /* 0x000ff60007804839 */
[----:B------:R-:W-:Y:S02]  /*72b0*/  @!UPT UIADD3 URZ, UPT, UPT, URZ, URZ, URZ ;  /* 0x000000fffffff290 */ /* 0x000fe4000fffe0ff */
[----:B------:R-:W-:Y:S05]  /*72c0*/  @!P0 BRA `(.L_x_117) ;  /* 0x0000000000408947 */ /* 0x000fea0003800000 */
[----:B------:R-:W1:Y:S01]  /*72d0*/  LDCU.64 UR8, c[0x4][0x70] ;  /* 0x01000e00ff0877ac */ /* 0x000e620008000a00 */
[----:B------:R-:W-:Y:S01]  /*72e0*/  MOV R3, 0x0 ;  /* 0x0000000000037802 */ /* 0x000fe20000000f00 */
[----:B------:R-:W-:Y:S02]  /*72f0*/  HFMA2 R12, -RZ, RZ, 0, 5.9604644775390625e-08 ;  /* 0x00000001ff0c7431 */ /* 0x000fe400000001ff */
[----:B------:R-:W-:Y:S02]  /*7300*/  IMAD.MOV.U32 R8, RZ, RZ, 0x192 ;  /* 0x00000192ff087424 */ /* 0x000fe400078e00ff */
[----:B------:R-:W-:Y:S01]  /*7310*/  IMAD.MOV.U32 R13, RZ, RZ, RZ ;  /* 0x000000ffff0d7224 */ /* 0x000fe200078e00ff */
[----:B------:R-:W2:Y:S01]  /*7320*/  LDCU.64 UR6, c[0x4][0x78] ;  /* 0x01000f00ff0677ac */ /* 0x000ea20008000a00 */
[----:B------:R-:W3:Y:S01]  /*7330*/  LDC.64 R2, c[0x4][R3] ;  /* 0x0100000003027b82 */ /* 0x000ee20000000a00 */
[----:B------:R-:W5:Y:S01]  /*7340*/  LDCU.64 UR4, c[0x4][0x10] ;  /* 0x01000200ff0477ac */ /* 0x000f620008000a00 */
[----:B-1----:R-:W-:Y:S01]  /*7350*/  MOV R5, UR9 ;  /* 0x0000000900057c02 */ /* 0x002fe20008000f00 */
[----:B------:R-:W-:Y:S01]  /*7360*/  IMAD.U32 R4, RZ, RZ, UR8 ;  /* 0x00000008ff047e24 */ /* 0x000fe2000f8e00ff */
[----:B--2---:R-:W-:Y:S01]  /*7370*/  MOV R7, UR7 ;  /* 0x0000000700077c02 */ /* 0x004fe20008000f00 */
[----:B------:R-:W-:Y:S01]  /*7380*/  IMAD.U32 R6, RZ, RZ, UR6 ;  /* 0x00000006ff067e24 */ /* 0x000fe2000f8e00ff */
[----:B-----5:R-:W-:Y:S01]  /*7390*/  MOV R11, UR5 ;  /* 0x00000005000b7c02 */ /* 0x020fe20008000f00 */
[----:B------:R-:W-:Y:S02]  /*73a0*/  IMAD.U32 R10, RZ, RZ, UR4 ;  /* 0x00000004ff0a7e24 */ /* 0x000fe4000f8e00ff */
[----:B------:R-:W-:Y:S07]  /*73b0*/  LEPC R20, `(.L_x_117) ;  /* 0x000000001014794e */ /* 0x000fee0000000000 */
[----:B---34-:R-:W-:Y:S05]  /*73c0*/  CALL.ABS.NOINC R2 ;  /* 0x0000000002007343 */ /* 0x018fea0003c00000 */
.L_x_117:
[----:B------:R-:W-:Y:S01]  /*73d0*/  ISETP.NE.AND P0, PT, R66, RZ, PT ;  /* 0x000000ff4200720c */ /* 0x000fe20003f05270 */
[----:B------:R-:W-:Y:S05]  /*73e0*/  WARPSYNC.ALL ;  /* 0x0000000000007948 */ /* 0x000fea0003800000 */
[----:B------:R-:W-:Y:S01]  /*73f0*/  R2UR UR4, R25 ;  /* 0x00000000190472ca */ /* 0x000fe200000e0000 */
[----:B------:R-:W-:Y:S11]  /*7400*/  BSSY.RECONVERGENT B0, `(.L_x_118) ;  /* 0x0000045000007945 */ /* 0x000ff60003800200 */
[----:B------:R-:W-:Y:S01]  /*7410*/  @!UPT UIADD3 URZ, UPT, UPT, URZ, URZ, URZ ;  /* 0x000000fffffff290 */ /* 0x000fe2000fffe0ff */
[----:B------:R-:W1:Y:S01]  /*7420*/  LDTM.16dp128bit.x8 R4, tmem[UR4+0x20] ;  /* 0x00002004000479ee */ /* 0x000e620008180000 */
[----:B------:R-:W-:Y:S01]  /*7430*/  R2UR UR4, R73 ;  /* 0x00000000490472ca */ /* 0x000fe200000e0000 */
[----:B------:R-:W-:Y:S11]  /*7440*/  NOP ;  /* 0x0000000000007918 */ /* 0x000ff60000000000 */
[----:B------:R-:W-:Y:S01]  /*7450*/  @!UPT UIADD3 URZ, UPT, UPT, URZ, URZ, URZ ;  /* 0x000000fffffff290 */ /* 0x000fe2000fffe0ff */
[----:B------:R-:W-:Y:S04]  /*7460*/  UIADD3 UR4, UPT, UPT, UR4, 0xe0, URZ ;  /* 0x000000e004047890 */ /* 0x000fe8000fffe0ff */
[----:B------:R-:W-:Y:S01]  /*7470*/  UPRMT UR4, UR54, 0x654, UR4 ;  /* 0x0000065436047896 */ /* 0x000fe20008000004 */
[C---:B-1----:R-:W-:Y:S01]  /*7480*/  FMUL R0, R24.reuse, R4 ;  /* 0x0000000418007220 */ /* 0x042fe20000400000 */
[C---:B------:R-:W-:Y:S01]  /*7490*/  FMUL R2, R24.reuse, R5 ;  /* 0x0000000518027220 */ /* 0x040fe20000400000 */
[----:B------:R-:W-:Y:S06]  /*74a0*/  FMUL R3, R24, R6 ;  /* 0x0000000618037220 */ /* 0x000fec0000400000 */
[----:B------:R-:W-:Y:S01]  /*74b0*/  SYNCS.ARRIVE.TRANS64.RED.A1T0 RZ, [UR4], RZ ;  /* 0x000000ffffff79a7 */ /* 0x000fe20008100404 */
[C---:B----4-:R-:W-:Y:S01]  /*74c0*/  FFMA R28, R26.reuse, R32, R0 ;  /* 0x000000201a1c7223 */ /* 0x050fe20000000000 */
[----:B------:R-:W-:Y:S01]  /*74d0*/  MOV R0, UR45 ;  /* 0x0000002d00007c02 */ /* 0x000fe20008000f00 */
[----:B------:R-:W-:Y:S01]  /*74e0*/  FFMA R29, R26, R33, R2 ;  /* 0x000000211a1d7223 */ /* 0x000fe20000000002 */
[C---:B------:R-:W-:Y:S01]  /*74f0*/  FMUL R7, R24.reuse, R7 ;  /* 0x0000000718077220 */ /* 0x040fe20000400000 */
[----:B------:R-:W-:Y:S01]  /*7500*/  FMUL R4, R24, R8 ;  /* 0x0000000818047220 */ /* 0x000fe20000400000 */
[----:B------:R-:W-:Y:S01]  /*7510*/  LEA R0, R0, R27, 0xb ;  /* 0x0000001b00007211 */ /* 0x000fe200078e58ff */
[----:B------:R-:W-:Y:S01]  /*7520*/  FMUL R5, R24, R9 ;  /* 0x0000000918057220 */ /* 0x000fe20000400000 */
[----:B------:R-:W-:Y:S01]  /*7530*/  FFMA R30, R26, R34, R3 ;  /* 0x000000221a1e7223 */ /* 0x000fe20000000003 */
[----:B------:R-:W-:Y:S01]  /*7540*/  FMUL R6, R24, R10 ;  /* 0x0000000a18067220 */ /* 0x000fe20000400000 */
[----:B------:R-:W-:Y:S01]  /*7550*/  FFMA R31, R26, R35, R7 ;  /* 0x000000231a1f7223 */ /* 0x000fe20000000007 */
[----:B------:R-:W-:Y:S01]  /*7560*/  LEA R0, R0, UR44, 0x2 ;  /* 0x0000002c00007c11 */ /* 0x000fe2000f8e10ff */
[----:B------:R-:W-:Y:S01]  /*7570*/  FMUL R11, R24, R11 ;  /* 0x0000000b180b7220 */ /* 0x000fe20000400000 */
[----:B------:R-:W-:Y:S01]  /*7580*/  FFMA R4, R26, R36, R4 ;  /* 0x000000241a047223 */ /* 0x000fe20000000004 */
[----:B------:R-:W-:Y:S01]  /*7590*/  FMUL R8, R24, R12 ;  /* 0x0000000c18087220 */ /* 0x000fe20000400000 */
[----:B------:R-:W-:Y:S01]  /*75a0*/  FFMA R5, R26, R37, R5 ;  /* 0x000000251a057223 */ /* 0x000fe20000000005 */
[----:B------:R1:W-:Y:S01]  /*75b0*/  STSM.16.M88.4 [R0+0x400], R28 ;  /* 0x0004001c00007844 */ /* 0x0003e20000000200 */
[----:B------:R-:W-:Y:S01]  /*75c0*/  FMUL R9, R24, R13 ;  /* 0x0000000d18097220 */ /* 0x000fe20000400000 */
[----:B------:R-:W-:Y:S01]  /*75d0*/  FFMA R6, R26, R38, R6 ;  /* 0x000000261a067223 */ /* 0x000fe20000000006 */
[----:B------:R-:W-:Y:S01]  /*75e0*/  FMUL R10, R24, R14 ;  /* 0x0000000e180a7220 */ /* 0x000fe20000400000 */
[----:B------:R-:W-:Y:S01]  /*75f0*/  FFMA R7, R26, R39, R11 ;  /* 0x000000271a077223 */ /* 0x000fe2000000000b */
[C---:B------:R-:W-:Y:S01]  /*7600*/  IADD3 R2, PT, PT, R71.reuse, 0x400, R0 ;  /* 0x0000040047027810 */ /* 0x040fe20007ffe000 */
[----:B------:R-:W-:Y:S01]  /*7610*/  FMUL R15, R24, R15 ;  /* 0x0000000f180f7220 */ /* 0x000fe20000400000 */
[----:B------:R-:W-:Y:S01]  /*7620*/  FFMA R8, R26, R40, R8 ;  /* 0x000000281a087223 */ /* 0x000fe20000000008 */
[----:B------:R-:W-:Y:S01]  /*7630*/  FMUL R12, R24, R16 ;  /* 0x00000010180c7220 */ /* 0x000fe20000400000 */
[----:B------:R-:W-:Y:S01]  /*7640*/  FFMA R9, R26, R41, R9 ;  /* 0x000000291a097223 */ /* 0x000fe20000000009 */
[----:B------:R1:W-:Y:S01]  /*7650*/  STSM.16.M88.4 [R2], R4 ;  /* 0x0000000402007844 */ /* 0x0003e20000000200 */
[----:B------:R-:W-:Y:S01]  /*7660*/  FMUL R13, R24, R17 ;  /* 0x00000011180d7220 */ /* 0x000fe20000400000 */
[----:B------:R-:W-:Y:S01]  /*7670*/  FFMA R10, R26, R42, R10 ;  /* 0x0000002a1a0a7223 */ /* 0x000fe2000000000a */
[----:B------:R-:W-:Y:S01]  /*7680*/  FMUL R14, R24, R18 ;  /* 0x00000012180e7220 */ /* 0x000fe20000400000 */
[----:B------:R-:W-:Y:S01]  /*7690*/  FFMA R11, R26, R43, R15 ;  /* 0x0000002b1a0b7223 */ /* 0x000fe2000000000f */
[----:B------:R-:W-:Y:S01]  /*76a0*/  IADD3 R72, PT, PT, R72, 0x400, R0 ;  /* 0x0000040048487810 */ /* 0x000fe20007ffe000 */
[----:B------:R-:W-:Y:S01]  /*76b0*/  FMUL R19, R24, R19 ;  /* 0x0000001318137220 */ /* 0x000fe20000400000 */
[C---:B------:R-:W-:Y:S01]  /*76c0*/  FFMA R12, R26.reuse, R44, R12 ;  /* 0x0000002c1a0c7223 */ /* 0x040fe2000000000c */
[C---:B------:R-:W-:Y:S01]  /*76d0*/  FFMA R13, R26.reuse, R45, R13 ;  /* 0x0000002d1a0d7223 */ /* 0x040fe2000000000d */
[C---:B------:R-:W-:Y:S01]  /*76e0*/  FFMA R14, R26.reuse, R46, R14 ;  /* 0x0000002e1a0e7223 */ /* 0x040fe2000000000e */
[----:B------:R1:W-:Y:S01]  /*76f0*/  STSM.16.M88.4 [R72], R8 ;  /* 0x0000000848007844 */ /* 0x0003e20000000200 */
[----:B------:R-:W-:Y:S01]  /*7700*/  FFMA R15, R26, R47, R19 ;  /* 0x0000002f1a0f7223 */ /* 0x000fe20000000013 */
[----:B------:R-:W-:Y:S05]  /*7710*/  IADD3 R71, PT, PT, R71, R72, RZ ;  /* 0x0000004847477210 */ /* 0x000fea0007ffe0ff */
        /* <DEDUP_REMOVED lines=10> */
[----:B------:R-:W-:Y:S02]  /*77c0*/  ULEA UR5, UR45, UR44, 0xd ;  /* 0x0000002c2d057291 */ /* 0x000fe4000f8e68ff */
[----:B------:R-:W-:Y:S02]  /*77d0*/  UIADD3 UR9, UPT, UPT, UR49, 0x20, URZ ;  /* 0x0000002031097890 */ /* 0x000fe4000fffe0ff */
[----:B------:R-:W-:Y:S01]  /*77e0*/  UIADD3 UR8, UPT, UPT, UR5, 0x400, URZ ;  /* 0x0000040005087890 */ /* 0x000fe2000fffe0ff */
[----:B------:R-:W-:Y:S01]  /*77f0*/  UMOV UR10, UR50 ;  /* 0x00000032000a7c82 */ /* 0x000fe20008000000 */
[----:B------:R-:W-:Y:S01]  /*7800*/  UMOV UR11, UR36 ;  /* 0x00000024000b7c82 */ /* 0x000fe20008000000 */
[----:B--2---:R-:W-:Y:S04]  /*7810*/  UIADD3 UR4, UP0, UPT, UR6, 0x680, URZ ;  /* 0x0000068006047890 */ /* 0x004fe8000ff1e0ff */
[----:B------:R-:W-:Y:S09]  /*7820*/  UIADD3.X UR5, UPT, UPT, URZ, UR7, URZ, UP0, !UPT ;  /* 0x00000007ff057290 */ /* 0x000ff200087fe4ff */
[----:B------:R2:W-:Y:S02]  /*7830*/  UTMASTG.3D [UR8], [UR4] ;  /* 0x00000008040073b5 */ /* 0x0005e40008010000 */
[----:B--2---:R0:W-:Y:S02]  /*7840*/  UTMACMDFLUSH ;  /* 0x00000000000079b7 */ /* 0x0041e40000000000 */
.L_x_119:
[----:B------:R-:W-:Y:S05]  /*7850*/  BSYNC.RECONVERGENT B0 ;  /* 0x0000000000007941 */ /* 0x000fea0003800200 */
.L_x_118:
[----:B------:R-:W-:Y:S01]  /*7860*/  UIADD3 UR4, UPT, UPT, UR45, 0x1, URZ ;  /* 0x000000012d047890 */ /* 0x000fe2000fffe0ff */
[----:B------:R-:W-:Y:S03]  /*7870*/  BSSY.RECONVERGENT B0, `(.L_x_120) ;  /* 0x0000008000007945 */ /* 0x000fe60003800200 */
[----:B------:R-:W-:Y:S04]  /*7880*/  UISETP.NE.AND UP0, UPT, UR4, 0x3, UPT ;  /* 0x000000030400788c */ /* 0x000fe8000bf05270 */
[----:B------:R-:W-:Y:S02]  /*7890*/  UISETP.EQ.XOR UP1, UPT, UR47, 0x3, !UP0 ;  /* 0x000000032f00788c */ /* 0x000fe4000c722a70 */
[----:B------:R-:W-:Y:S02]  /*78a0*/  USEL UR46, UR4, URZ, UP0 ;  /* 0x000000ff042e7287 */ /* 0x000fe40008000000 */
[----:B------:R-:W-:Y:S04]  /*78b0*/  USEL UR5, URZ, 0x1, !UP1 ;  /* 0x00000001ff057887 */ /* 0x000fe8000c800000 */
[----:B------:R-:W-:Y:S01]  /*78c0*/  ULOP3.LUT UR55, UR55, UR5, URZ, 0x3c, !UPT ;  /* 0x0000000537377292 */ /* 0x000fe2000f8e3cff */
[----:B------:R-:W-:Y:S11]  /*78d0*/  @P0 BRA `(.L_x_121) ;  /* 0x0000000000040947 */ /* 0x000ff60003800000 */
[----:B------:R-:W-:Y:S04]  /*78e0*/  DEPBAR.LE SB0, 0x1 ;  /* 0x000080400000791a */ /* 0x000fe80000000000 */
.L_x_121:
[----:B------:R-:W-:Y:S05]  /*78f0*/  BSYNC.RECONVERGENT B0 ;  /* 0x0000000000007941 */ /* 0x000fea0003800200 */
.L_x_120:
[----:B------:R-:W-:Y:S01]  /*7900*/  BAR.SYNC.DEFER_BLOCKING 0x1, 0x80 ;  /* 0x0042000000007b1d */ /* 0x000fe20000010000 */
[----:B------:R-:W-:Y:S01]  /*7910*/  UISETP.NE.AND UP0, UPT, UR53, -0x2, UPT ;  /* 0xfffffffe3500788c */ /* 0x000fe2000bf05270 */
[----:B------:R-:W-:Y:S08]  /*7920*/  IADD3 R22, PT, PT, R22, 0x1, RZ ;  /* 0x0000000116167810 */ /* 0x000ff00007ffe0ff */
[----:B------:R-:W-:Y:S05]  /*7930*/  BRA.U !UP0, `(.L_x_122) ;  /* 0x0000000108287547 */ /* 0x000fea000b800000 */
[----:B------:R-:W-:Y:S01]  /*7940*/  ISETP.NE.AND P0, PT, R70, RZ, PT ;  /* 0x000000ff4600720c */ /* 0x000fe20003f05270 */
[----:B-1----:R-:W-:Y:S01]  /*7950*/  IMAD.U32 R2, RZ, RZ, UR52 ;  /* 0x00000034ff027e24 */ /* 0x002fe2000f8e00ff */
[----:B------:R-:W-:Y:S01]  /*7960*/  UIADD3 UR4, UPT, UPT, UR52, 0x1, URZ ;  /* 0x0000000134047890 */ /* 0x000fe2000fffe0ff */
[----:B------:R-:W-:Y:S03]  /*7970*/  IMAD.U32 R0, RZ, RZ, UR54 ;  /* 0x00000036ff007e24 */ /* 0x000fe6000f8e00ff */
[----:B------:R-:W-:Y:S04]  /*7980*/  UISETP.NE.AND UP0, UPT, UR4, 0x3, UPT ;  /* 0x000000030400788c */ /* 0x000fe8000bf05270 */
[----:B------:R-:W-:Y:S03]  /*7990*/  USEL UR52, UR4, URZ, UP0 ;  /* 0x000000ff04347287 */ /* 0x000fe60008000000 */
[----:B------:R-:W-:Y:S05]  /*79a0*/  @P0 LEA R2, R2, UR44, 0x3 ;  /* 0x0000002c02020c11 */ /* 0x000fea000f8e18ff */
[----:B------:R-:W-:Y:S05]  /*79b0*/  @P0 VIADD R2, R2, 0x78 ;  /* 0x0000007802020836 */ /* 0x000fea0000000000 */
[----:B------:R-:W-:Y:S04]  /*79c0*/  @P0 PRMT R0, R0, 0x654, R2 ;  /* 0x0000065400000816 */ /* 0x000fe80000000002 */
[----:B------:R2:W-:Y:S03]  /*79d0*/  @P0 SYNCS.ARRIVE.TRANS64.RED.A1T0 RZ, [R0+URZ], RZ ;  /* 0x000000ff00ff09a7 */ /* 0x0005e600081004ff */
.L_x_122:
[----:B------:R-:W-:Y:S01]  /*79e0*/  R2UR UR6, R69 ;  /* 0x00000000450672ca */ /* 0x000fe200000e0000 */
[----:B------:R-:W-:Y:S01]  /*79f0*/  UIADD3 UR53, UPT, UPT, UR53, 0x2, URZ ;  /* 0x0000000235357890 */ /* 0x000fe2000fffe0ff */
[----:B------:R-:W-:Y:S02]  /*7a00*/  R2UR UR5, R58 ;  /* 0x000000003a0572ca */ /* 0x000fe400000e0000 */
[----:B------:R-:W-:Y:S02]  /*7a10*/  R2UR UR4, R59 ;  /* 0x000000003b0472ca */ /* 0x000fe400000e0000 */
[----:B------:R-:W-:Y:S02]  /*7a20*/  R2UR UR36, R67 ;  /* 0x00000000432472ca */ /* 0x000fe400000e0000 */
[----:B------:R-:W-:Y:S02]  /*7a30*/  ISETP.NE.AND P0, PT, R61, 0x2, PT ;  /* 0x000000023d00780c */ /* 0x000fe40003f05270 */
[----:B------:R-:W-:Y:S02]  /*7a40*/  ISETP.NE.AND P1, PT, R22, 0x4, PT ;  /* 0x000000041600780c */ /* 0x000fe40003f25270 */
[----:B-1----:R-:W-:Y:S01]  /*7a50*/  SEL R2, RZ, 0x1, P0 ;  /* 0x00000001ff027807 */ /* 0x002fe20000000000 */
[----:B------:R-:W-:Y:S01]  /*7a60*/  UISETP.NE.AND UP0, UPT, UR6, URZ, UPT ;  /* 0x000000ff0600728c */ /* 0x000fe2000bf05270 */
[----:B--2---:R-:W-:Y:S01]  /*7a70*/  SEL R0, RZ, 0x1, P1 ;  /* 0x00000001ff007807 */ /* 0x004fe20000800000 */
[----:B------:R-:W-:Y:S01]  /*7a80*/  UIADD3 UR26, UPT, UPT, UR37, UR5, URZ ;  /* 0x00000005251a7290 */ /* 0x000fe2000fffe0ff */
[----:B------:R-:W-:Y:S01]  /*7a90*/  LOP3.LUT R62, R62, R2, RZ, 0x3c, !PT ;  /* 0x000000023e3e7212 */ /* 0x000fe200078e3cff */
[----:B------:R-:W-:Y:S01]  /*7aa0*/  UIADD3 UR25, UPT, UPT, UR38, UR4, URZ ;  /* 0x0000000426197290 */ /* 0x000fe2000fffe0ff */
[----:B------:R-:W-:Y:S02]  /*7ab0*/  LOP3.LUT R63, R63, R0, RZ, 0x3c, !PT ;  /* 0x000000003f3f7212 */ /* 0x000fe400078e3cff */
[----:B------:R-:W-:Y:S02]  /*7ac0*/  SEL R61, R61, RZ, P0 ;  /* 0x000000ff3d3d7207 */ /* 0x000fe40000000000 */
[----:B------:R-:W-:Y:S01]  /*7ad0*/  SEL R22, R22, RZ, P1 ;  /* 0x000000ff16167207 */ /* 0x000fe20000800000 */
[----:B------:R-:W-:Y:S06]  /*7ae0*/  BRA.U UP0, `(.L_x_123) ;  /* 0xffffffdd00c47547 */ /* 0x000fec000b83ffff */
[----:B------:R-:W1:Y:S01]  /*7af0*/  LDCU.64 UR4, c[0x0][0x888] ;  /* 0x00011100ff0477ac */ /* 0x000e620008000a00 */
[----:B------:R-:W2:Y:S01]  /*7b00*/  LDCU.64 UR6, c[0x0][0x890] ;  /* 0x00011200ff0677ac */ /* 0x000ea20008000a00 */
[----:B-1----:R-:W-:Y:S02]  /*7b10*/  ISETP.NE.U32.AND P2, PT, RZ, UR4, PT ;  /* 0x00000004ff007c0c */ /* 0x002fe4000bf45070 */
[----:B--2---:R-:W-:Y:S02]  /*7b20*/  ISETP.NE.U32.AND P1, PT, RZ, UR6, PT ;  /* 0x00000006ff007c0c */ /* 0x004fe4000bf25070 */
[----:B------:R-:W-:Y:S02]  /*7b30*/  ISETP.NE.AND.EX P2, PT, RZ, UR5, PT, P2 ;  /* 0x00000005ff007c0c */ /* 0x000fe4000bf45320 */
[----:B------:R-:W-:-:S13]  /*7b40*/  ISETP.NE.AND.EX P0, PT, RZ, UR7, PT, P1 ;  /* 0x00000007ff007c0c */ /* 0x000fda000bf05310 */
[----:B------:R-:W-:Y:S05]  /*7b50*/  @P2 BRA P0, `(.L_x_124) ;  /* 0x00000000003c2947 */ /* 0x000fea0000000000 */
[----:B------:R-:W-:-:S13]  /*7b60*/  ISETP.NE.AND.EX P1, PT, RZ, UR7, PT, P1 ;  /* 0x00000007ff007c0c */ /* 0x000fda000bf25310 */
[----:B------:R-:W-:Y:S05]  /*7b70*/  @P1 BRA `(.L_x_125) ;  /* 0x00000000000c1947 */ /* 0x000fea0003800000 */
[----:B------:R-:W-:-:S13]  /*7b80*/  FSETP.NEU.AND P0, PT, R26, RZ, PT ;  /* 0x000000ff1a00720b */ /* 0x000fda0003f0d000 */
[----:B------:R-:W-:Y:S05]  /*7b90*/  @!P0 EXIT ;  /* 0x000000000000894d */ /* 0x000fea0003800000 */
[----:B------:R-:W-:Y:S05]  /*7ba0*/  BRA `(.L_x_124) ;  /* 0x0000000000287947 */ /* 0x000fea0003800000 */
.L_x_125:
[----:B------:R-:W-:Y:S01]  /*7bb0*/  ISETP.NE.AND P0, PT, R60, RZ, PT ;  /* 0x000000ff3c00720c */ /* 0x000fe20003f05270 */
[----:B------:R-:W-:-:S12]  /*7bc0*/  BSSY.RECONVERGENT B0, `(.L_x_124) ;  /* 0x0000008000007945 */ /* 0x000fd80003800200 */
[----:B------:R-:W-:Y:S05]  /*7bd0*/  @P0 BRA `(.L_x_126) ;  /* 0x0000000000100947 */ /* 0x000fea0003800000 */
[----:B------:R-:W-:-:S04]  /*7be0*/  ISETP.NE.U32.AND P0, PT, RZ, UR4, PT ;  /* 0x00000004ff007c0c */ /* 0x000fc8000bf05070 */
[----:B------:R-:W-:-:S13]  /*7bf0*/  ISETP.NE.AND.EX P0, PT, RZ, UR5, PT, P0 ;  /* 0x00000005ff007c0c */ /* 0x000fda000bf05300 */
[----:B------:R-:W-:Y:S05]  /*7c00*/  @!P0 EXIT ;  /* 0x000000000000894d */ /* 0x000fea0003800000 */
[----:B------:R-:W-:Y:S05]  /*7c10*/  BRA `(.L_x_127) ;  /* 0x0000000000087947 */ /* 0x000fea0003800000 */
.L_x_126:
[----:B------:R-:W-:-:S13]  /*7c20*/  FSETP.NEU.AND P0, PT, R26, RZ, PT ;  /* 0x000000ff1a00720b */ /* 0x000fda0003f0d000 */
[----:B------:R-:W-:Y:S05]  /*7c30*/  @!P0 EXIT ;  /* 0x000000000000894d */ /* 0x000fea0003800000 */
.L_x_127:
[----:B------:R-:W-:Y:S05]  /*7c40*/  BSYNC.RECONVERGENT B0 ;  /* 0x0000000000007941 */ /* 0x000fea0003800200 */
.L_x_124:
[----:B------:R-:W-:Y:S01]  /*7c50*/  ULEA UR6, UR52, UR44, 0x3 ;  /* 0x0000002c34067291 */ /* 0x000fe2000f8e18ff */
[----:B------:R-:W-:-:S04]  /*7c60*/  DEPBAR.LE SB0, 0x0 ;  /* 0x000080000000791a */ /* 0x000fc80000000000 */
[----:B------:R-:W-:-:S04]  /*7c70*/  UIADD3 UR6, UPT, UPT, UR6, 0x78, URZ ;  /* 0x0000007806067890 */ /* 0x000fc8000fffe0ff */
[----:B------:R-:W-:-:S09]  /*7c80*/  UPRMT UR6, UR54, 0x654, UR6 ;  /* 0x0000065436067896 */ /* 0x000fd20008000006 */
[----:B------:R-:W-:Y:S01]  /*7c90*/  SYNCS.ARRIVE.TRANS64.RED.A1T0 RZ, [UR6], RZ ;  /* 0x000000ffffff79a7 */ /* 0x000fe20008100406 */
[----:B------:R-:W-:Y:S05]  /*7ca0*/  EXIT ;  /* 0x000000000000794d */ /* 0x000fea0003800000 */
.L_x_24:
[----:B--2---:R2:W3:Y:S02]  /*7cb0*/  SYNCS.PHASECHK.TRANS64.TRYWAIT P0, [R0+URZ+0x110], R2 ;  /* 0x00011002000075a7 */ /* 0x0044e400080011ff */
[----:B---3--:R-:W-:Y:S05]  /*7cc0*/  @!P0 NANOSLEEP.SYNCS 0x989680 ;  /* 0x009896800000895d */ /* 0x008fea0003900000 */
[----:B------:R-:W3:Y:S02]  /*7cd0*/  @!P0 SYNCS.PHASECHK.TRANS64 P0, [R0+URZ+0x110], R2 ;  /* 0x00011002000085a7 */ /* 0x000ee400080010ff */
[----:B---3--:R-:W-:Y:S05]  /*7ce0*/  @!P0 BRA `(.L_x_24) ;  /* 0xfffffffc00f08947 */ /* 0x008fea000383ffff */
[----:B------:R-:W-:Y:S05]  /*7cf0*/  BRA `(.L_x_128) ;  /* 0xffffff9c00dc7947 */ /* 0x000fea000383ffff */
.L_x_27:
[----:B-1----:R-:W-:-:S07]  /*7d00*/  MOV R0, UR33 ;  /* 0x0000002100007c02 */ /* 0x002fce0008000f00 */
.L_x_129:
[----:B-1----:R1:W2:Y:S02]  /*7d10*/  SYNCS.PHASECHK.TRANS64.TRYWAIT P0, [R0+URZ+0x30], R3 ;  /* 0x00003003000075a7 */ /* 0x0022a400080011ff */
[----:B--2---:R-:W-:Y:S05]  /*7d20*/  @!P0 NANOSLEEP.SYNCS 0x989680 ;  /* 0x009896800000895d */ /* 0x004fea0003900000 */
[----:B------:R-:W2:Y:S02]  /*7d30*/  @!P0 SYNCS.PHASECHK.TRANS64 P0, [R0+URZ+0x30], R3 ;  /* 0x00003003000085a7 */ /* 0x000ea400080010ff */
[----:B--2---:R-:W-:Y:S05]  /*7d40*/  @!P0 BRA `(.L_x_129) ;  /* 0xfffffffc00f08947 */ /* 0x004fea000383ffff */
[----:B------:R-:W-:Y:S05]  /*7d50*/  BRA `(.L_x_26) ;  /* 0xffffffa000287947 */ /* 0x000fea000383ffff */
.L_x_36:
[----:B-1----:R-:W-:-:S07]  /*7d60*/  MOV R0, UR33 ;  /* 0x0000002100007c02 */ /* 0x002fce0008000f00 */
.L_x_130:
[----:B-1----:R1:W2:Y:S02]  /*7d70*/  SYNCS.PHASECHK.TRANS64.TRYWAIT P0, [R0+URZ+0x30], R3 ;  /* 0x00003003000075a7 */ /* 0x0022a400080011ff */
[----:B--2---:R-:W-:Y:S05]  /*7d80*/  @!P0 NANOSLEEP.SYNCS 0x989680 ;  /* 0x009896800000895d */ /* 0x004fea0003900000 */
[----:B------:R-:W2:Y:S02]  /*7d90*/  @!P0 SYNCS.PHASECHK.TRANS64 P0, [R0+URZ+0x30], R3 ;  /* 0x00003003000085a7 */ /* 0x000ea400080010ff */
[----:B--2---:R-:W-:Y:S05]  /*7da0*/  @!P0 BRA `(.L_x_130) ;  /* 0xfffffffc00f08947 */ /* 0x004fea000383ffff */
[----:B------:R-:W-:Y:S05]  /*7db0*/  BRA `(.L_x_35) ;  /* 0xffffffa400387947 */ /* 0x000fea000383ffff */
.L_x_43:
[----:B-1----:R1:W4:Y:S02]  /*7dc0*/  SYNCS.PHASECHK.TRANS64.TRYWAIT P0, [R3+URZ+0xa0], R0 ;  /* 0x0000a000030075a7 */ /* 0x00232400080011ff */
[----:B----4-:R-:W-:Y:S05]  /*7dd0*/  @!P0 NANOSLEEP.SYNCS 0x989680 ;  /* 0x009896800000895d */ /* 0x010fea0003900000 */
[----:B------:R-:W4:Y:S02]  /*7de0*/  @!P0 SYNCS.PHASECHK.TRANS64 P0, [R3+URZ+0xa0], R0 ;  /* 0x0000a000030085a7 */ /* 0x000f2400080010ff */
[----:B----4-:R-:W-:Y:S05]  /*7df0*/  @!P0 BRA `(.L_x_43) ;  /* 0xfffffffc00f08947 */ /* 0x010fea000383ffff */
[----:B------:R-:W-:Y:S05]  /*7e00*/  BRA `(.L_x_131) ;  /* 0xffffffa800287947 */ /* 0x000fea000383ffff */
.L_x_47:
[----:B------:R-:W-:-:S07]  /*7e10*/  MOV R0, UR4 ;  /* 0x0000000400007c02 */ /* 0x000fce0008000f00 */
.L_x_132:
[----:B-1----:R1:W2:Y:S02]  /*7e20*/  SYNCS.PHASECHK.TRANS64.TRYWAIT P0, [R0+URZ], R2 ;  /* 0x00000002000075a7 */ /* 0x0022a400080011ff */
[----:B--2---:R-:W-:Y:S05]  /*7e30*/  @!P0 NANOSLEEP.SYNCS 0x989680 ;  /* 0x009896800000895d */ /* 0x004fea0003900000 */
[----:B------:R-:W2:Y:S02]  /*7e40*/  @!P0 SYNCS.PHASECHK.TRANS64 P0, [R0+URZ], R2 ;  /* 0x00000002000085a7 */ /* 0x000ea400080010ff */
[----:B--2---:R-:W-:Y:S05]  /*7e50*/  @!P0 BRA `(.L_x_132) ;  /* 0xfffffffc00f08947 */ /* 0x004fea000383ffff */
[----:B------:R-:W-:Y:S05]  /*7e60*/  BRA `(.L_x_133) ;  /* 0xffffffac00d47947 */ /* 0x000fea000383ffff */
.L_x_48:
[----:B------:R-:W-:-:S07]  /*7e70*/  MOV R0, UR5 ;  /* 0x0000000500007c02 */ /* 0x000fce0008000f00 */
.L_x_134:
[----:B-1----:R1:W2:Y:S02]  /*7e80*/  SYNCS.PHASECHK.TRANS64.TRYWAIT P0, [R0+URZ], R3 ;  /* 0x00000003000075a7 */ /* 0x0022a400080011ff */
[----:B--2---:R-:W-:Y:S05]  /*7e90*/  @!P0 NANOSLEEP.SYNCS 0x989680 ;  /* 0x009896800000895d */ /* 0x004fea0003900000 */
[----:B------:R-:W2:Y:S02]  /*7ea0*/  @!P0 SYNCS.PHASECHK.TRANS64 P0, [R0+URZ], R3 ;  /* 0x00000003000085a7 */ /* 0x000ea400080010ff */
[----:B--2---:R-:W-:Y:S05]  /*7eb0*/  @!P0 BRA `(.L_x_134) ;  /* 0xfffffffc00f08947 */ /* 0x004fea000383ffff */
[----:B------:R-:W-:Y:S05]  /*7ec0*/  BRA `(.L_x_135) ;  /* 0xffffffac00e07947 */ /* 0x000fea000383ffff */
.L_x_49:
[----:B------:R-:W-:-:S07]  /*7ed0*/  MOV R0, UR5 ;  /* 0x0000000500007c02 */ /* 0x000fce0008000f00 */
.L_x_136:
[----:B-1----:R1:W2:Y:S02]  /*7ee0*/  SYNCS.PHASECHK.TRANS64.TRYWAIT P0, [R0+URZ], R3 ;  /* 0x00000003000075a7 */ /* 0x0022a400080011ff */
[----:B--2---:R-:W-:Y:S05]  /*7ef0*/  @!P0 NANOSLEEP.SYNCS 0x989680 ;  /* 0x009896800000895d */ /* 0x004fea0003900000 */
[----:B------:R-:W2:Y:S02]  /*7f00*/  @!P0 SYNCS.PHASECHK.TRANS64 P0, [R0+URZ], R3 ;  /* 0x00000003000085a7 */ /* 0x000ea400080010ff */
[----:B--2---:R-:W-:Y:S05]  /*7f10*/  @!P0 BRA `(.L_x_136) ;  /* 0xfffffffc00f08947 */ /* 0x004fea000383ffff */
[----:B------:R-:W-:Y:S05]  /*7f20*/  BRA `(.L_x_137) ;  /* 0xffffffac00ec7947 */ /* 0x000fea000383ffff */
.L_x_50:
[----:B------:R-:W-:-:S07]  /*7f30*/  MOV R0, UR5 ;  /* 0x0000000500007c02 */ /* 0x000fce0008000f00 */
.L_x_138:
[----:B-1----:R1:W2:Y:S02]  /*7f40*/  SYNCS.PHASECHK.TRANS64.TRYWAIT P0, [R0+URZ], R3 ;  /* 0x00000003000075a7 */ /* 0x0022a400080011ff */
[----:B--2---:R-:W-:Y:S05]  /*7f50*/  @!P0 NANOSLEEP.SYNCS 0x989680 ;  /* 0x009896800000895d */ /* 0x004fea0003900000 */
[----:B------:R-:W2:Y:S02]  /*7f60*/  @!P0 SYNCS.PHASECHK.TRANS64 P0, [R0+URZ], R3 ;  /* 0x00000003000085a7 */ /* 0x000ea400080010ff */
[----:B--2---:R-:W-:Y:S05]  /*7f70*/  @!P0 BRA `(.L_x_138) ;  /* 0xfffffffc00f08947 */ /* 0x004fea000383ffff */
[----:B------:R-:W-:Y:S05]  /*7f80*/  BRA `(.L_x_139) ;  /* 0xffffffac00f87947 */ /* 0x000fea000383ffff */
.L_x_51:
[----:B------:R-:W-:-:S07]  /*7f90*/  MOV R0, UR5 ;  /* 0x0000000500007c02 */ /* 0x000fce0008000f00 */
.L_x_140:
[----:B-1----:R1:W2:Y:S02]  /*7fa0*/  SYNCS.PHASECHK.TRANS64.TRYWAIT P0, [R0+URZ], R3 ;  /* 0x00000003000075a7 */ /* 0x0022a400080011ff */
[----:B--2---:R-:W-:Y:S05]  /*7fb0*/  @!P0 NANOSLEEP.SYNCS 0x989680 ;  /* 0x009896800000895d */ /* 0x004fea0003900000 */
[----:B------:R-:W2:Y:S02]  /*7fc0*/  @!P0 SYNCS.PHASECHK.TRANS64 P0, [R0+URZ], R3 ;  /* 0x00000003000085a7 */ /* 0x000ea400080010ff */
[----:B--2---:R-:W-:Y:S05]  /*7fd0*/  @!P0 BRA `(.L_x_140) ;  /* 0xfffffffc00f08947 */ /* 0x004fea000383ffff */
[----:B------:R-:W-:Y:S05]  /*7fe0*/  BRA `(.L_x_141) ;  /* 0xffffffb000047947 */ /* 0x000fea000383ffff */
.L_x_54:
[----:B-1----:R1:W2:Y:S02]  /*7ff0*/  SYNCS.PHASECHK.TRANS64.TRYWAIT P0, [R2+URZ+0x100], R4 ;  /* 0x00010004020075a7 */ /* 0x0022a400080011ff */
[----:B--2---:R-:W-:Y:S05]  /*8000*/  @!P0 NANOSLEEP.SYNCS 0x989680 ;  /* 0x009896800000895d */ /* 0x004fea0003900000 */
[----:B------:R-:W2:Y:S02]  /*8010*/  @!P0 SYNCS.PHASECHK.TRANS64 P0, [R2+URZ+0x100], R4 ;  /* 0x00010004020085a7 */ /* 0x000ea400080010ff */
[----:B--2---:R-:W-:Y:S05]  /*8020*/  @!P0 BRA `(.L_x_54) ;  /* 0xfffffffc00f08947 */ /* 0x004fea000383ffff */
[----:B------:R-:W-:Y:S05]  /*8030*/  BRA `(.L_x_142) ;  /* 0xffffffb000607947 */ /* 0x000fea000383ffff */
.L_x_55:
[----:B------:R-:W-:-:S07]  /*8040*/  MOV R2, UR4 ;  /* 0x0000000400027c02 */ /* 0x000fce0008000f00 */
.L_x_143:
[----:B-1----:R1:W2:Y:S02]  /*8050*/  SYNCS.PHASECHK.TRANS64.TRYWAIT P0, [R2+URZ+0xb0], R5 ;  /* 0x0000b005020075a7 */ /* 0x0022a400080011ff */
[----:B--2---:R-:W-:Y:S05]  /*8060*/  @!P0 NANOSLEEP.SYNCS 0x989680 ;  /* 0x009896800000895d */ /* 0x004fea0003900000 */
[----:B------:R-:W2:Y:S02]  /*8070*/  @!P0 SYNCS.PHASECHK.TRANS64 P0, [R2+URZ+0xb0], R5 ;  /* 0x0000b005020085a7 */ /* 0x000ea400080010ff */
[----:B--2---:R-:W-:Y:S05]  /*8080*/  @!P0 BRA `(.L_x_143) ;  /* 0xfffffffc00f08947 */ /* 0x004fea000383ffff */
[----:B------:R-:W-:Y:S05]  /*8090*/  BRA `(.L_x_144) ;  /* 0xffffffb000707947 */ /* 0x000fea000383ffff */
.L_x_56:
[----:B-1----:R1:W2:Y:S02]  /*80a0*/  SYNCS.PHASECHK.TRANS64.TRYWAIT P1, [R2+URZ+0xa0], R4 ;  /* 0x0000a004020075a7 */ /* 0x0022a400080211ff */
[----:B--2---:R-:W-:Y:S05]  /*80b0*/  @!P1 NANOSLEEP.SYNCS 0x989680 ;  /* 0x009896800000995d */ /* 0x004fea0003900000 */
[----:B------:R-:W2:Y:S02]  /*80c0*/  @!P1 SYNCS.PHASECHK.TRANS64 P1, [R2+URZ+0xa0], R4 ;  /* 0x0000a004020095a7 */ /* 0x000ea400080210ff */
[----:B--2---:R-:W-:Y:S05]  /*80d0*/  @!P1 BRA `(.L_x_56) ;  /* 0xfffffffc00f09947 */ /* 0x004fea000383ffff */
[----:B------:R-:W-:Y:S05]  /*80e0*/  BRA `(.L_x_145) ;  /* 0xffffffb000a07947 */ /* 0x000fea000383ffff */
.L_x_59:
[----:B------:R-:W-:-:S07]  /*80f0*/  MOV R0, UR4 ;  /* 0x0000000400007c02 */ /* 0x000fce0008000f00 */
.L_x_146:
[----:B-1----:R1:W2:Y:S02]  /*8100*/  SYNCS.PHASECHK.TRANS64.TRYWAIT P0, [R0+URZ+0xb0], R2 ;  /* 0x0000b002000075a7 */ /* 0x0022a400080011ff */
[----:B--2---:R-:W-:Y:S05]  /*8110*/  @!P0 NANOSLEEP.SYNCS 0x989680 ;  /* 0x009896800000895d */ /* 0x004fea0003900000 */
[----:B------:R-:W2:Y:S02]  /*8120*/  @!P0 SYNCS.PHASECHK.TRANS64 P0, [R0+URZ+0xb0], R2 ;  /* 0x0000b002000085a7 */ /* 0x000ea400080010ff */
[----:B--2---:R-:W-:Y:S05]  /*8130*/  @!P0 BRA `(.L_x_146) ;  /* 0xfffffffc00f08947 */ /* 0x004fea000383ffff */
[----:B------:R-:W-:Y:S05]  /*8140*/  BRA `(.L_x_58) ;  /* 0xffffffb000f47947 */ /* 0x000fea000383ffff */
.L_x_66:
[----:B-1----:R1:W2:Y:S02]  /*8150*/  SYNCS.PHASECHK.TRANS64.TRYWAIT P1, [R0+URZ+0xa0], R2 ;  /* 0x0000a002000075a7 */ /* 0x0022a400080211ff */
[----:B--2---:R-:W-:Y:S05]  /*8160*/  @!P1 NANOSLEEP.SYNCS 0x989680 ;  /* 0x009896800000995d */ /* 0x004fea0003900000 */
[----:B------:R-:W2:Y:S02]  /*8170*/  @!P1 SYNCS.PHASECHK.TRANS64 P1, [R0+URZ+0xa0], R2 ;  /* 0x0000a002000095a7 */ /* 0x000ea400080210ff */
[----:B--2---:R-:W-:Y:S05]  /*8180*/  @!P1 BRA `(.L_x_66) ;  /* 0xfffffffc00f09947 */ /* 0x004fea000383ffff */
[----:B------:R-:W-:Y:S05]  /*8190*/  BRA `(.L_x_147) ;  /* 0xffffffb800887947 */ /* 0x000fea000383ffff */
.L_x_67:
[----:B------:R-:W-:-:S07]  /*81a0*/  MOV R2, UR46 ;  /* 0x0000002e00027c02 */ /* 0x000fce0008000f00 */
.L_x_148:
[----:B-1----:R1:W2:Y:S02]  /*81b0*/  SYNCS.PHASECHK.TRANS64.TRYWAIT P0, [R2+URZ+0xe0], R0 ;  /* 0x0000e000020075a7 */ /* 0x0022a400080011ff */
[----:B--2---:R-:W-:Y:S05]  /*81c0*/  @!P0 NANOSLEEP.SYNCS 0x989680 ;  /* 0x009896800000895d */ /* 0x004fea0003900000 */
[----:B------:R-:W2:Y:S02]  /*81d0*/  @!P0 SYNCS.PHASECHK.TRANS64 P0, [R2+URZ+0xe0], R0 ;  /* 0x0000e000020085a7 */ /* 0x000ea400080010ff */
[----:B--2---:R-:W-:Y:S05]  /*81e0*/  @!P0 BRA `(.L_x_148) ;  /* 0xfffffffc00f08947 */ /* 0x004fea000383ffff */
[----:B------:R-:W-:Y:S05]  /*81f0*/  BRA `(.L_x_149) ;  /* 0xffffffb800d87947 */ /* 0x000fea000383ffff */
.L_x_70:
[----:B------:R-:W-:Y:S07]  /*8200*/  MOV R0, UR7 ;  /* 0x0000000700007c02 */ /* 0x000fee0008000f00 */
.L_x_150:
[----:B-1----:R1:W2:Y:S02]  /*8210*/  SYNCS.PHASECHK.TRANS64.TRYWAIT P0, [R0+URZ], R2 ;  /* 0x00000002000075a7 */ /* 0x0022a400080011ff */
[----:B--2---:R-:W-:Y:S05]  /*8220*/  @!P0 NANOSLEEP.SYNCS 0x989680 ;  /* 0x009896800000895d */ /* 0x004fea0003900000 */
[----:B------:R-:W2:Y:S02]  /*8230*/  @!P0 SYNCS.PHASECHK.TRANS64 P0, [R0+URZ], R2 ;  /* 0x00000002000085a7 */ /* 0x000ea400080010ff */
[----:B--2---:R-:W-:Y:S05]  /*8240*/  @!P0 BRA `(.L_x_150) ;  /* 0xfffffffc00f08947 */ /* 0x004fea000383ffff */
[----:B------:R-:W-:Y:S05]  /*8250*/  BRA `(.L_x_69) ;  /* 0xffffffb800f47947 */ /* 0x000fea000383ffff */
.L_x_73:
[----:B------:R-:W-:-:S07]  /*8260*/  MOV R0, UR4 ;  /* 0x0000000400007c02 */ /* 0x000fce0008000f00 */
.L_x_151:
[----:B--2---:R2:W4:Y:S02]  /*8270*/  SYNCS.PHASECHK.TRANS64.TRYWAIT P0, [R0+URZ], R2 ;  /* 0x00000002000075a7 */ /* 0x00452400080011ff */
[----:B----4-:R-:W-:Y:S05]  /*8280*/  @!P0 NANOSLEEP.SYNCS 0x989680 ;  /* 0x009896800000895d */ /* 0x010fea0003900000 */
[----:B------:R-:W4:Y:S02]  /*8290*/  @!P0 SYNCS.PHASECHK.TRANS64 P0, [R0+URZ], R2 ;  /* 0x00000002000085a7 */ /* 0x000f2400080010ff */
[----:B----4-:R-:W-:Y:S05]  /*82a0*/  @!P0 BRA `(.L_x_151) ;  /* 0xfffffffc00f08947 */ /* 0x010fea000383ffff */
[----:B------:R-:W-:Y:S05]  /*82b0*/  BRA `(.L_x_152) ;  /* 0xffffffc000207947 */ /* 0x000fea000383ffff */
.L_x_74:
[----:B------:R-:W-:-:S07]  /*82c0*/  MOV R0, UR5 ;  /* 0x0000000500007c02 */ /* 0x000fce0008000f00 */
.L_x_153:
[----:B-1----:R1:W2:Y:S02]  /*82d0*/  SYNCS.PHASECHK.TRANS64.TRYWAIT P0, [R0+URZ], R3 ;  /* 0x00000003000075a7 */ /* 0x0022a400080011ff */
[----:B--2---:R-:W-:Y:S05]  /*82e0*/  @!P0 NANOSLEEP.SYNCS 0x989680 ;  /* 0x009896800000895d */ /* 0x004fea0003900000 */
[----:B------:R-:W2:Y:S02]  /*82f0*/  @!P0 SYNCS.PHASECHK.TRANS64 P0, [R0+URZ], R3 ;  /* 0x00000003000085a7 */ /* 0x000ea400080010ff */
[----:B--2---:R-:W-:Y:S05]  /*8300*/  @!P0 BRA `(.L_x_153) ;  /* 0xfffffffc00f08947 */ /* 0x004fea000383ffff */
[----:B------:R-:W-:Y:S05]  /*8310*/  BRA `(.L_x_154) ;  /* 0xffffffc0002c7947 */ /* 0x000fea000383ffff */
.L_x_75:
[----:B------:R-:W-:-:S07]  /*8320*/  MOV R0, UR5 ;  /* 0x0000000500007c02 */ /* 0x000fce0008000f00 */
.L_x_155:
[----:B-1----:R1:W2:Y:S02]  /*8330*/  SYNCS.PHASECHK.TRANS64.TRYWAIT P0, [R0+URZ], R3 ;  /* 0x00000003000075a7 */ /* 0x0022a400080011ff */
[----:B--2---:R-:W-:Y:S05]  /*8340*/  @!P0 NANOSLEEP.SYNCS 0x989680 ;  /* 0x009896800000895d */ /* 0x004fea0003900000 */
[----:B------:R-:W2:Y:S02]  /*8350*/  @!P0 SYNCS.PHASECHK.TRANS64 P0, [R0+URZ], R3 ;  /* 0x00000003000085a7 */ /* 0x000ea400080010ff */
[----:B--2---:R-:W-:Y:S05]  /*8360*/  @!P0 BRA `(.L_x_155) ;  /* 0xfffffffc00f08947 */ /* 0x004fea000383ffff */
[----:B------:R-:W-:Y:S05]  /*8370*/  BRA `(.L_x_156) ;  /* 0xffffffc000387947 */ /* 0x000fea000383ffff */
.L_x_76:
[----:B-1----:R-:W-:-:S07]  /*8380*/  MOV R0, UR4 ;  /* 0x0000000400007c02 */ /* 0x002fce0008000f00 */
.L_x_157:
[----:B-1----:R1:W2:Y:S02]  /*8390*/  SYNCS.PHASECHK.TRANS64.TRYWAIT P0, [R0+URZ], R2 ;  /* 0x00000002000075a7 */ /* 0x0022a400080011ff */
[----:B--2---:R-:W-:Y:S05]  /*83a0*/  @!P0 NANOSLEEP.SYNCS 0x989680 ;  /* 0x009896800000895d */ /* 0x004fea0003900000 */
[----:B------:R-:W2:Y:S02]  /*83b0*/  @!P0 SYNCS.PHASECHK.TRANS64 P0, [R0+URZ], R2 ;  /* 0x00000002000085a7 */ /* 0x000ea400080010ff */
[----:B--2---:R-:W-:Y:S05]  /*83c0*/  @!P0 BRA `(.L_x_157) ;  /* 0xfffffffc00f08947 */ /* 0x004fea000383ffff */
[----:B------:R-:W-:Y:S05]  /*83d0*/  BRA `(.L_x_158) ;  /* 0xffffffc000447947 */ /* 0x000fea000383ffff */
.L_x_81:
[----:B---3--:R3:W1:Y:S02]  /*83e0*/  SYNCS.PHASECHK.TRANS64.TRYWAIT P0, [R12+URZ+0xa0], R0 ;  /* 0x0000a0000c0075a7 */ /* 0x00866400080011ff */
[----:B-1----:R-:W-:Y:S05]  /*83f0*/  @!P0 NANOSLEEP.SYNCS 0x989680 ;  /* 0x009896800000895d */ /* 0x002fea0003900000 */
[----:B------:R-:W1:Y:S02]  /*8400*/  @!P0 SYNCS.PHASECHK.TRANS64 P0, [R12+URZ+0xa0], R0 ;  /* 0x0000a0000c0085a7 */ /* 0x000e6400080010ff */
[----:B-1----:R-:W-:Y:S05]  /*8410*/  @!P0 BRA `(.L_x_81) ;  /* 0xfffffffc00f08947 */ /* 0x002fea000383ffff */
[----:B------:R-:W-:Y:S05]  /*8420*/  BRA `(.L_x_159) ;  /* 0xffffffc400547947 */ /* 0x000fea000383ffff */
.L_x_84:
[----:B-1----:R-:W-:Y:S07]  /*8430*/  MOV R0, UR24 ;  /* 0x0000001800007c02 */ /* 0x002fee0008000f00 */
.L_x_160:
[----:B-1----:R1:W2:Y:S02]  /*8440*/  SYNCS.PHASECHK.TRANS64.TRYWAIT P2, [R0+URZ+0x98], R6 ;  /* 0x00009806000075a7 */ /* 0x0022a400080411ff */
[----:B--2---:R-:W-:Y:S05]  /*8450*/  @!P2 NANOSLEEP.SYNCS 0x989680 ;  /* 0x009896800000a95d */ /* 0x004fea0003900000 */
[----:B------:R-:W2:Y:S02]  /*8460*/  @!P2 SYNCS.PHASECHK.TRANS64 P2, [R0+URZ+0x98], R6 ;  /* 0x000098060000a5a7 */ /* 0x000ea400080410ff */
[----:B--2---:R-:W-:Y:S05]  /*8470*/  @!P2 BRA `(.L_x_160) ;  /* 0xfffffffc00f0a947 */ /* 0x004fea000383ffff */
[----:B------:R-:W-:Y:S05]  /*8480*/  BRA `(.L_x_83) ;  /* 0xffffffc800b87947 */ /* 0x000fea000383ffff */
.L_x_87:
[----:B------:R-:W-:Y:S07]  /*8490*/  MOV R0, UR4 ;  /* 0x0000000400007c02 */ /* 0x000fee0008000f00 */
.L_x_161:
[----:B-1----:R1:W2:Y:S02]  /*84a0*/  SYNCS.PHASECHK.TRANS64.TRYWAIT P0, [R0+URZ+0x78], R9 ;  /* 0x00007809000075a7 */ /* 0x0022a400080011ff */
[----:B--2---:R-:W-:Y:S05]  /*84b0*/  @!P0 NANOSLEEP.SYNCS 0x989680 ;  /* 0x009896800000895d */ /* 0x004fea0003900000 */
[----:B------:R-:W2:Y:S02]  /*84c0*/  @!P0 SYNCS.PHASECHK.TRANS64 P0, [R0+URZ+0x78], R9 ;  /* 0x00007809000085a7 */ /* 0x000ea400080010ff */
[----:B--2---:R-:W-:Y:S05]  /*84d0*/  @!P0 BRA `(.L_x_161) ;  /* 0xfffffffc00f08947 */ /* 0x004fea000383ffff */
[----:B------:R-:W-:Y:S05]  /*84e0*/  BRA `(.L_x_162) ;  /* 0xffffffcc00187947 */ /* 0x000fea000383ffff */
.L_x_88:
[----:B------:R-:W-:Y:S07]  /*84f0*/  MOV R6, UR5 ;  /* 0x0000000500067c02 */ /* 0x000fee0008000f00 */
.L_x_163:
[----:B-1----:R1:W2:Y:S02]  /*8500*/  SYNCS.PHASECHK.TRANS64.TRYWAIT P0, [R6+URZ+0x78], R0 ;  /* 0x00007800060075a7 */ /* 0x0022a400080011ff */
[----:B--2---:R-:W-:Y:S05]  /*8510*/  @!P0 NANOSLEEP.SYNCS 0x989680 ;  /* 0x009896800000895d */ /* 0x004fea0003900000 */
[----:B------:R-:W2:Y:S02]  /*8520*/  @!P0 SYNCS.PHASECHK.TRANS64 P0, [R6+URZ+0x78], R0 ;  /* 0x00007800060085a7 */ /* 0x000ea400080010ff */
[----:B--2---:R-:W-:Y:S05]  /*8530*/  @!P0 BRA `(.L_x_163) ;  /* 0xfffffffc00f08947 */ /* 0x004fea000383ffff */
[----:B------:R-:W-:Y:S05]  /*8540*/  BRA `(.L_x_164) ;  /* 0xffffffcc00747947 */ /* 0x000fea000383ffff */
.L_x_90:
[----:B------:R-:W-:-:S07]  /*8550*/  MOV R0, UR4 ;  /* 0x0000000400007c02 */ /* 0x000fce0008000f00 */
.L_x_165:
[----:B-1----:R1:W2:Y:S02]  /*8560*/  SYNCS.PHASECHK.TRANS64.TRYWAIT P0, [R0+URZ], R2 ;  /* 0x00000002000075a7 */ /* 0x0022a400080011ff */
[----:B--2---:R-:W-:Y:S05]  /*8570*/  @!P0 NANOSLEEP.SYNCS 0x989680 ;  /* 0x009896800000895d */ /* 0x004fea0003900000 */
[----:B------:R-:W2:Y:S02]  /*8580*/  @!P0 SYNCS.PHASECHK.TRANS64 P0, [R0+URZ], R2 ;  /* 0x00000002000085a7 */ /* 0x000ea400080010ff */
[----:B--2---:R-:W-:Y:S05]  /*8590*/  @!P0 BRA `(.L_x_165) ;  /* 0xfffffffc00f08947 */ /* 0x004fea000383ffff */
[----:B------:R-:W-:Y:S05]  /*85a0*/  BRA `(.L_x_166) ;  /* 0xffffffd000047947 */ /* 0x000fea000383ffff */
.L_x_91:
[----:B------:R-:W-:-:S07]  /*85b0*/  MOV R0, UR5 ;  /* 0x0000000500007c02 */ /* 0x000fce0008000f00 */
.L_x_167:
[----:B-1----:R1:W2:Y:S02]  /*85c0*/  SYNCS.PHASECHK.TRANS64.TRYWAIT P0, [R0+URZ], R2 ;  /* 0x00000002000075a7 */ /* 0x0022a400080011ff */
[----:B--2---:R-:W-:Y:S05]  /*85d0*/  @!P0 NANOSLEEP.SYNCS 0x989680 ;  /* 0x009896800000895d */ /* 0x004fea0003900000 */
[----:B------:R-:W2:Y:S02]  /*85e0*/  @!P0 SYNCS.PHASECHK.TRANS64 P0, [R0+URZ], R2 ;  /* 0x00000002000085a7 */ /* 0x000ea400080010ff */
[----:B--2---:R-:W-:Y:S05]  /*85f0*/  @!P0 BRA `(.L_x_167) ;  /* 0xfffffffc00f08947 */ /* 0x004fea000383ffff */
[----:B------:R-:W-:Y:S05]  /*8600*/  BRA `(.L_x_168) ;  /* 0xffffffd000107947 */ /* 0x000fea000383ffff */
.L_x_93:
[----:B--2---:R2:W4:Y:S02]  /*8610*/  SYNCS.PHASECHK.TRANS64.TRYWAIT P0, [R0+URZ+0xa0], R2 ;  /* 0x0000a002000075a7 */ /* 0x00452400080011ff */
[----:B----4-:R-:W-:Y:S05]  /*8620*/  @!P0 NANOSLEEP.SYNCS 0x989680 ;  /* 0x009896800000895d */ /* 0x010fea0003900000 */
[----:B------:R-:W4:Y:S02]  /*8630*/  @!P0 SYNCS.PHASECHK.TRANS64 P0, [R0+URZ+0xa0], R2 ;  /* 0x0000a002000085a7 */ /* 0x000f2400080010ff */
[----:B----4-:R-:W-:Y:S05]  /*8640*/  @!P0 BRA `(.L_x_93) ;  /* 0xfffffffc00f08947 */ /* 0x010fea000383ffff */
[----:B------:R-:W-:Y:S05]  /*8650*/  BRA `(.L_x_169) ;  /* 0xffffffd000fc7947 */ /* 0x000fea000383ffff */
.L_x_103:
[----:B-1----:R1:W2:Y:S02]  /*8660*/  SYNCS.PHASECHK.TRANS64.TRYWAIT P0, [R2+URZ+0x60], R0 ;  /* 0x00006000020075a7 */ /* 0x0022a400080011ff */
[----:B--2---:R-:W-:Y:S05]  /*8670*/  @!P0 NANOSLEEP.SYNCS 0x989680 ;  /* 0x009896800000895d */ /* 0x004fea0003900000 */
[----:B------:R-:W2:Y:S02]  /*8680*/  @!P0 SYNCS.PHASECHK.TRANS64 P0, [R2+URZ+0x60], R0 ;  /* 0x00006000020085a7 */ /* 0x000ea400080010ff */
[----:B--2---:R-:W-:Y:S05]  /*8690*/  @!P0 BRA `(.L_x_103) ;  /* 0xfffffffc00f08947 */ /* 0x004fea000383ffff */
[----:B------:R-:W-:Y:S05]  /*86a0*/  BRA `(.L_x_102) ;  /* 0xffffffe000607947 */ /* 0x000fea000383ffff */
.L_x_105:
[----:B--2---:R2:W3:Y:S02]  /*86b0*/  SYNCS.PHASECHK.TRANS64.TRYWAIT P1, [R73+URZ+0xc0], R3 ;  /* 0x0000c003490075a7 */ /* 0x0044e400080211ff */
[----:B---3--:R-:W-:Y:S05]  /*86c0*/  @!P1 NANOSLEEP.SYNCS 0x989680 ;  /* 0x009896800000995d */ /* 0x008fea0003900000 */
[----:B------:R-:W3:Y:S02]  /*86d0*/  @!P1 SYNCS.PHASECHK.TRANS64 P1, [R73+URZ+0xc0], R3 ;  /* 0x0000c003490095a7 */ /* 0x000ee400080210ff */
[----:B---3--:R-:W-:Y:S05]  /*86e0*/  @!P1 BRA `(.L_x_105) ;  /* 0xfffffffc00f09947 */ /* 0x008fea000383ffff */
[----:B------:R-:W-:Y:S05]  /*86f0*/  BRA `(.L_x_104) ;  /* 0xffffffe000d87947 */ /* 0x000fea000383ffff */
.L_x_116:
[----:B-1----:R1:W2:Y:S02]  /*8700*/  SYNCS.PHASECHK.TRANS64.TRYWAIT P0, [R2+URZ+0x60], R74 ;  /* 0x0000604a020075a7 */ /* 0x0022a400080011ff */
[----:B--2---:R-:W-:Y:S05]  /*8710*/  @!P0 NANOSLEEP.SYNCS 0x989680 ;  /* 0x009896800000895d */ /* 0x004fea0003900000 */
[----:B------:R-:W2:Y:S02]  /*8720*/  @!P0 SYNCS.PHASECHK.TRANS64 P0, [R2+URZ+0x60], R74 ;  /* 0x0000604a020085a7 */ /* 0x000ea400080010ff */
[----:B--2---:R-:W-:Y:S05]  /*8730*/  @!P0 BRA `(.L_x_116) ;  /* 0xfffffffc00f08947 */ /* 0x004fea000383ffff */
[----:B------:R-:W-:Y:S05]  /*8740*/  BRA `(.L_x_115) ;  /* 0xffffffe800a47947 */ /* 0x000fea000383ffff */
        .weak           $__internal_0_$__cuda_sm10x_tcgen05_guardrail_trap_col_being_dealloced_not_returned_by_alloc
        .type           $__internal_0_$__cuda_sm10x_tcgen05_guardrail_trap_col_being_dealloced_not_returned_by_alloc,@function
        .size           $__internal_0_$__cuda_sm10x_tcgen05_guardrail_trap_col_being_dealloced_not_returned_by_alloc,($__internal_1_$__cuda_sm10x_tcgen05_guardrail_trap_phase_invalid_during_alloc - $__internal_0_$__cuda_sm10x_tcgen05_guardrail_trap_col_being_dealloced_not_returned_by_alloc)
$__internal_0_$__cuda_sm10x_tcgen05_guardrail_trap_col_being_dealloced_not_returned_by_alloc:
[----:B------:R-:W-:Y:S05]  /*8750*/  BPT.TRAP 0x1 ;  /* 0x000000040000795c */ /* 0x000fea0000300000 */
[----:B------:R-:W-:-:S04]  /*8760*/  HFMA2 R3, -RZ, RZ, 0, 0 ;  /* 0x00000000ff037431 */ /* 0x000fc800000001ff */
[----:B------:R-:W-:Y:S05]  /*8770*/  RET.REL.NODEC R2 `(_ZN7cutlass13device_kernelINS_4gemm6kernel13GemmUniversalIN4cute5tupleIJiiiiEEENS1_10collective13CollectiveMmaINS1_35MainloopSm100TmaUmmaWarpSpecializedILi6ELi2ELi4ENS5_IJNS4_1CILi4EEESB_NSA_ILi1EEEEEEEENS5_IJNSA_ILi64EEESF_SF_EEEfNS5_IJlSC_lEEEfSH_NS4_8TiledMMAINS4_8MMA_AtomIJNS4_17SM100_MMA_TF32_SSINS_10tfloat32_tESL_fLi64ELi64ELNS4_4UMMA5MajorE0ELSN_0ELNSM_7ScaleInE0ELSO_0EEEEEENS4_6LayoutINS5_IJSC_SC_SC_EEENS5_IJNSA_ILi0EEEST_ST_EEEEENS5_IJNS4_10UnderscoreESW_SW_EEEEENS4_23SM90_TMA_LOAD_MULTICASTENS4_14ComposedLayoutINS4_7SwizzleILi3ELi4ELi3EEENS4_18smem_ptr_flag_bitsILi32EEENSR_INS5_IJNSA_ILi8EEENSA_ILi32EEEEEENS5_IJS16_SC_EEEEEEEvNS4_8identityESZ_S1A_vS1B_EENS_8epilogue10collective18CollectiveEpilogueINS1D_23Sm100TmaWarpSpecializedILi3ELi2ELi16ELb1ELb0EEEJSG_NS5_IJNSR_ISF_SC_EENSR_IS16_SC_EEEEEfSH_fSH_NS1D_6fusion15FusionCallbacksIS1H_NS1L_17LinearCombinationIffffLNS_15FloatRoundStyleE2EEESG_S1K_JEEENS4_5SM1004TMEM4LOAD26SM100_TMEM_LOAD_16dp128b8xENS4_13SM90_TMA_LOADES1A_NS4_17SM75_U32x4_LDSM_NENS4_14SM90_TMA_STOREES1A_NS4_17SM90_U32x4_STSM_NENS4_39AutoVectorizingCopyWithAssumedAlignmentILi128EEEEEEvvEEEEvNT_6ParamsE) ;  /* 0xffffff7802207950 */ /* 0x000fea0003c3ffff */
        .weak           $__internal_1_$__cuda_sm10x_tcgen05_guardrail_trap_phase_invalid_during_alloc
        .type           $__internal_1_$__cuda_sm10x_tcgen05_guardrail_trap_phase_invalid_during_alloc,@function
        .size           $__internal_1_$__cuda_sm10x_tcgen05_guardrail_trap_phase_invalid_during_alloc,($__internal_2_$__cuda_sm10x_tcgen05_guardrail_trap_unallocated_columns_being_dealloced - $__internal_1_$__cuda_sm10x_tcgen05_guardrail_trap_phase_invalid_during_alloc)
$__internal_1_$__cuda_sm10x_tcgen05_guardrail_trap_phase_invalid_during_alloc:
[----:B------:R-:W-:Y:S05]  /*8780*/  BPT.TRAP 0x1 ;  /* 0x000000040000795c */ /* 0x000fea0000300000 */
[----:B------:R-:W-:-:S04]  /*8790*/  MOV R5, 0x0 ;  /* 0x0000000000057802 */ /* 0x000fc80000000f00 */
[----:B------:R-:W-:Y:S05]  /*87a0*/  RET.REL.NODEC R4 `(_ZN7cutlass13device_kernelINS_4gemm6kernel13GemmUniversalIN4cute5tupleIJiiiiEEENS1_10collective13CollectiveMmaINS1_35MainloopSm100TmaUmmaWarpSpecializedILi6ELi2ELi4ENS5_IJNS4_1CILi4EEESB_NSA_ILi1EEEEEEEENS5_IJNSA_ILi64EEESF_SF_EEEfNS5_IJlSC_lEEEfSH_NS4_8TiledMMAINS4_8MMA_AtomIJNS4_17SM100_MMA_TF32_SSINS_10tfloat32_tESL_fLi64ELi64ELNS4_4UMMA5MajorE0ELSN_0ELNSM_7ScaleInE0ELSO_0EEEEEENS4_6LayoutINS5_IJSC_SC_SC_EEENS5_IJNSA_ILi0EEEST_ST_EEEEENS5_IJNS4_10UnderscoreESW_SW_EEEEENS4_23SM90_TMA_LOAD_MULTICASTENS4_14ComposedLayoutINS4_7SwizzleILi3ELi4ELi3EEENS4_18smem_ptr_flag_bitsILi32EEENSR_INS5_IJNSA_ILi8EEENSA_ILi32EEEEEENS5_IJS16_SC_EEEEEEEvNS4_8identityESZ_S1A_vS1B_EENS_8epilogue10collective18CollectiveEpilogueINS1D_23Sm100TmaWarpSpecializedILi3ELi2ELi16ELb1ELb0EEEJSG_NS5_IJNSR_ISF_SC_EENSR_IS16_SC_EEEEEfSH_fSH_NS1D_6fusion15FusionCallbacksIS1H_NS1L_17LinearCombinationIffffLNS_15FloatRoundStyleE2EEESG_S1K_JEEENS4_5SM1004TMEM4LOAD26SM100_TMEM_LOAD_16dp128b8xENS4_13SM90_TMA_LOADES1A_NS4_17SM75_U32x4_LDSM_NENS4_14SM90_TMA_STOREES1A_NS4_17SM90_U32x4_STSM_NENS4_39AutoVectorizingCopyWithAssumedAlignmentILi128EEEEEEvvEEEEvNT_6ParamsE) ;  /* 0xffffff7804147950 */ /* 0x000fea0003c3ffff */
        .weak           $__internal_2_$__cuda_sm10x_tcgen05_guardrail_trap_unallocated_columns_being_dealloced
        .type           $__internal_2_$__cuda_sm10x_tcgen05_guardrail_trap_unallocated_columns_being_dealloced,@function
        .size           $__internal_2_$__cuda_sm10x_tcgen05_guardrail_trap_unallocated_columns_being_dealloced,(.L_x_171 - $__internal_2_$__cuda_sm10x_tcgen05_guardrail_trap_unallocated_columns_being_dealloced)
$__internal_2_$__cuda_sm10x_tcgen05_guardrail_trap_unallocated_columns_being_dealloced:
[----:B------:R-:W-:Y:S05]  /*87b0*/  BPT.TRAP 0x1 ;  /* 0x000000040000795c */ /* 0x000fea0000300000 */
[----:B------:R-:W-:-:S04]  /*87c0*/  HFMA2 R3, -RZ, RZ, 0, 0 ;  /* 0x00000000ff037431 */ /* 0x000fc800000001ff */
[----:B------:R-:W-:Y:S05]  /*87d0*/  RET.REL.NODEC R2 `(_ZN7cutlass13device_kernelINS_4gemm6kernel13GemmUniversalIN4cute5tupleIJiiiiEEENS1_10collective13CollectiveMmaINS1_35MainloopSm100TmaUmmaWarpSpecializedILi6ELi2ELi4ENS5_IJNS4_1CILi4EEESB_NSA_ILi1EEEEEEEENS5_IJNSA_ILi64EEESF_SF_EEEfNS5_IJlSC_lEEEfSH_NS4_8TiledMMAINS4_8MMA_AtomIJNS4_17SM100_MMA_TF32_SSINS_10tfloat32_tESL_fLi64ELi64ELNS4_4UMMA5MajorE0ELSN_0ELNSM_7ScaleInE0ELSO_0EEEEEENS4_6LayoutINS5_IJSC_SC_SC_EEENS5_IJNSA_ILi0EEEST_ST_EEEEENS5_IJNS4_10UnderscoreESW_SW_EEEEENS4_23SM90_TMA_LOAD_MULTICASTENS4_14ComposedLayoutINS4_7SwizzleILi3ELi4ELi3EEENS4_18smem_ptr_flag_bitsILi32EEENSR_INS5_IJNSA_ILi8EEENSA_ILi32EEEEEENS5_IJS16_SC_EEEEEEEvNS4_8identityESZ_S1A_vS1B_EENS_8epilogue10collective18CollectiveEpilogueINS1D_23Sm100TmaWarpSpecializedILi3ELi2ELi16ELb1ELb0EEEJSG_NS5_IJNSR_ISF_SC_EENSR_IS16_SC_EEEEEfSH_fSH_NS1D_6fusion15FusionCallbacksIS1H_NS1L_17LinearCombinationIffffLNS_15FloatRoundStyleE2EEESG_S1K_JEEENS4_5SM1004TMEM4LOAD26SM100_TMEM_LOAD_16dp128b8xENS4_13SM90_TMA_LOADES1A_NS4_17SM75_U32x4_LDSM_NENS4_14SM90_TMA_STOREES1A_NS4_17SM90_U32x4_STSM_NENS4_39AutoVectorizingCopyWithAssumedAlignmentILi128EEEEEEvvEEEEvNT_6ParamsE) ;  /* 0xffffff7802087950 */ /* 0x000fea0003c3ffff */
.L_x_170:
[----:B------:R-:W-:-:S00]  /*87e0*/  BRA `(.L_x_170) ;  /* 0xfffffffc00fc7947 */ /* 0x000fc0000383ffff */
[----:B------:R-:W-:-:S00]  /*87f0*/  NOP ;  /* 0x0000000000007918 */ /* 0x000fc00000000000 */
        /* <DEDUP_REMOVED lines=8> */
.L_x_171:


//--------------------- .nv.global.init           --------------------------
	.section	.nv.global.init,"aw",@progbits
.nv.global.init:
	.type		$str$27,@object
	.size		$str$27,($str$28 - $str$27)
$str$27:
        /*0000*/ 	.byte	0x28, 0x61, 0x64, 0x64, 0x72, 0x65, 0x73, 0x73, 0x20, 0x26, 0x20, 0x6d, 0x61, 0x73, 0x6b, 0x29
        /*0010*/ 	.byte	0x20, 0x3d, 0x3d, 0x20, 0x30, 0x00
	.type		$str$28,@object
	.size		$str$28,($str$26 - $str$28)
$str$28:
        /*0016*/ 	.byte	0x2f, 0x74, 0x6d, 0x70, 0x2f, 0x63, 0x75, 0x74, 0x6c, 0x61, 0x73, 0x73, 0x5f, 0x73, 0x77, 0x65
        /*0026*/ 	.byte	0x65, 0x70, 0x5f, 0x73, 0x72, 0x63, 0x2f, 0x69, 0x6e, 0x63, 0x6c, 0x75, 0x64, 0x65, 0x2f, 0x63
        /*0036*/ 	.byte	0x75, 0x74, 0x65, 0x2f, 0x70, 0x6f, 0x69, 0x6e, 0x74, 0x65, 0x72, 0x5f, 0x66, 0x6c, 0x61, 0x67
        /*0046*/ 	.byte	0x67, 0x65, 0x64, 0x2e, 0x68, 0x70, 0x70, 0x00
	.type		$str$26,@object
	.size		$str$26,($str$25 - $str$26)
$str$26:
        /*004e*/ 	.byte	0x2f, 0x74, 0x6d, 0x70, 0x2f, 0x63, 0x75, 0x74, 0x6c, 0x61, 0x73, 0x73, 0x5f, 0x73, 0x77, 0x65
        /*005e*/ 	.byte	0x65, 0x70, 0x5f, 0x73, 0x72, 0x63, 0x2f, 0x69, 0x6e, 0x63, 0x6c, 0x75, 0x64, 0x65, 0x2f, 0x63
        /*006e*/ 	.byte	0x75, 0x74, 0x65, 0x2f, 0x61, 0x74, 0x6f, 0x6d, 0x2f, 0x63, 0x6f, 0x70, 0x79, 0x5f, 0x74, 0x72
        /*007e*/ 	.byte	0x61, 0x69, 0x74, 0x73, 0x5f, 0x73, 0x6d, 0x31, 0x30, 0x30, 0x2e, 0x68, 0x70, 0x70, 0x00
	.type		$str$25,@object
	.size		$str$25,(__unnamed_1 - $str$25)
$str$25:
        /*008d*/ 	.byte	0x28, 0x28, 0x75, 0x69, 0x6e, 0x74, 0x33, 0x32, 0x5f, 0x74, 0x28, 0x74, 0x68, 0x72, 0x65, 0x61
        /*009d*/ 	.byte	0x64, 0x49, 0x64, 0x78, 0x2e, 0x78, 0x29, 0x20, 0x2f, 0x20, 0x33, 0x32, 0x29, 0x20, 0x25, 0x20
        /*00ad*/ 	.byte	0x34, 0x29, 0x20, 0x3d, 0x3d, 0x20, 0x28, 0x28, 0x28, 0x74, 0x6d, 0x65, 0x6d, 0x5f, 0x61, 0x64
        /*00bd*/ 	.byte	0x64, 0x72, 0x20, 0x3e, 0x3e, 0x20, 0x31, 0x36, 0x29, 0x20, 0x2f, 0x20, 0x33, 0x32, 0x29, 0x20
        /*00cd*/ 	.byte	0x25, 0x20, 0x34, 0x29, 0x00
	.type		__unnamed_1,@object
	.size		__unnamed_1,(__unnamed_2 - __unnamed_1)
__unnamed_1:
        /*00d2*/ 	.byte	0x61, 0x75, 0x74, 0x6f, 0x20, 0x63, 0x75, 0x74, 0x65, 0x3a, 0x3a, 0x61, 0x73, 0x5f, 0x70, 0x6f
        /* <DEDUP_REMOVED lines=23> */
        /*0252*/ 	.byte	0x3c, 0x32, 0x30, 0x34, 0x38, 0x3e, 0x3e, 0x3e, 0x3e, 0x5d, 0x00
	.type		__unnamed_2,@object
	.size		__unnamed_2,(.L_2 - __unnamed_2)
__unnamed_2:
        /* <DEDUP_REMOVED lines=45> */
        /*052d*/ 	.byte	0x3e, 0x3e, 0x3e, 0x5d, 0x00
.L_2:


//--------------------- .nv.shared._ZN7cutlass13device_kernelINS_4gemm6kernel13GemmUniversalIN4cute5tupleIJiiiiEEENS1_10collective13CollectiveMmaINS1_35MainloopSm100TmaUmmaWarpSpecializedILi6ELi2ELi4ENS5_IJNS4_1CILi4EEESB_NSA_ILi1EEEEEEEENS5_IJNSA_ILi64EEESF_SF_EEEfNS5_IJlSC_lEEEfSH_NS4_8TiledMMAINS4_8MMA_AtomIJNS4_17SM100_MMA_TF32_SSINS_10tfloat32_tESL_fLi64ELi64ELNS4_4UMMA5MajorE0ELSN_0ELNSM_7ScaleInE0ELSO_0EEEEEENS4_6LayoutINS5_IJSC_SC_SC_EEENS5_IJNSA_ILi0EEEST_ST_EEEEENS5_IJNS4_10UnderscoreESW_SW_EEEEENS4_23SM90_TMA_LOAD_MULTICASTENS4_14ComposedLayoutINS4_7SwizzleILi3ELi4ELi3EEENS4_18smem_ptr_flag_bitsILi32EEENSR_INS5_IJNSA_ILi8EEENSA_ILi32EEEEEENS5_IJS16_SC_EEEEEEEvNS4_8identityESZ_S1A_vS1B_EENS_8epilogue10collective18CollectiveEpilogueINS1D_23Sm100TmaWarpSpecializedILi3ELi2ELi16ELb1ELb0EEEJSG_NS5_IJNSR_ISF_SC_EENSR_IS16_SC_EEEEEfSH_fSH_NS1D_6fusion15FusionCallbacksIS1H_NS1L_17LinearCombinationIffffLNS_15FloatRoundStyleE2EEESG_S1K_JEEENS4_5SM1004TMEM4LOAD26SM100_TMEM_LOAD_16dp128b8xENS4_13SM90_TMA_LOADES1A_NS4_17SM75_U32x4_LDSM_NENS4_14SM90_TMA_STOREES1A_NS4_17SM90_U32x4_STSM_NENS4_39AutoVectorizingCopyWithAssumedAlignmentILi128EEEEEEvvEEEEvNT_6ParamsE --------------------------
	.section	.nv.shared._ZN7cutlass13device_kernelINS_4gemm6kernel13GemmUniversalIN4cute5tupleIJiiiiEEENS1_10collective13CollectiveMmaINS1_35MainloopSm100TmaUmmaWarpSpecializedILi6ELi2ELi4ENS5_IJNS4_1CILi4EEESB_NSA_ILi1EEEEEEEENS5_IJNSA_ILi64EEESF_SF_EEEfNS5_IJlSC_lEEEfSH_NS4_8TiledMMAINS4_8MMA_AtomIJNS4_17SM100_MMA_TF32_SSINS_10tfloat32_tESL_fLi64ELi64ELNS4_4UMMA5MajorE0ELSN_0ELNSM_7ScaleInE0ELSO_0EEEEEENS4_6LayoutINS5_IJSC_SC_SC_EEENS5_IJNSA_ILi0EEEST_ST_EEEEENS5_IJNS4_10UnderscoreESW_SW_EEEEENS4_23SM90_TMA_LOAD_MULTICASTENS4_14ComposedLayoutINS4_7SwizzleILi3ELi4ELi3EEENS4_18smem_ptr_flag_bitsILi32EEENSR_INS5_IJNSA_ILi8EEENSA_ILi32EEEEEENS5_IJS16_SC_EEEEEEEvNS4_8identityESZ_S1A_vS1B_EENS_8epilogue10collective18CollectiveEpilogueINS1D_23Sm100TmaWarpSpecializedILi3ELi2ELi16ELb1ELb0EEEJSG_NS5_IJNSR_ISF_SC_EENSR_IS16_SC_EEEEEfSH_fSH_NS1D_6fusion15FusionCallbacksIS1H_NS1L_17LinearCombinationIffffLNS_15FloatRoundStyleE2EEESG_S1K_JEEENS4_5SM1004TMEM4LOAD26SM100_TMEM_LOAD_16dp128b8xENS4_13SM90_TMA_LOADES1A_NS4_17SM75_U32x4_LDSM_NENS4_14SM90_TMA_STOREES1A_NS4_17SM90_U32x4_STSM_NENS4_39AutoVectorizingCopyWithAssumedAlignmentILi128EEEEEEvvEEEEvNT_6ParamsE,"aw",@nobits
	.sectionflags	@""
	.align	16
	.zero		1024


//--------------------- .nv.shared.reserved.0     --------------------------
	.section	.nv.shared.reserved.0,"aw",@nobits
	.weak		__nv_reservedSMEM_offset_0_alias
	.size		__nv_reservedSMEM_offset_0_alias, 0, 64
	.other		__nv_reservedSMEM_offset_0_alias,@"STO_CUDA_RESERVED_SHARED STV_DEFAULT"
__nv_reservedSMEM_offset_0_alias:
	.zero		0
.nv.shared.reserved.0:
	.zero		64
	.weak		__nv_reservedSMEM_tcgen05_partition
	.type		__nv_reservedSMEM_tcgen05_partition,@object
	.size		__nv_reservedSMEM_tcgen05_partition,(.L_0 - __nv_reservedSMEM_tcgen05_partition)
__nv_reservedSMEM_tcgen05_partition:
	.zero		32
.L_0:


//--------------------- .nv.global                --------------------------
	.section	.nv.global,"aw",@nobits
.nv.global:
	.type		_ZN40_INTERNAL_c15e531c_4_k_cu_b6b6ccd2_260384cute1_E,@object
	.size		_ZN40_INTERNAL_c15e531c_4_k_cu_b6b6ccd2_260384cute1_E,(_ZN40_INTERNAL_c15e531c_4_k_cu_b6b6ccd2_260384cuda3std3__45__cpo6cbeginE - _ZN40_INTERNAL_c15e531c_4_k_cu_b6b6ccd2_260384cute1_E)
_ZN40_INTERNAL_c15e531c_4_k_cu_b6b6ccd2_260384cute1_E:
	.zero		1
	.type		_ZN40_INTERNAL_c15e531c_4_k_cu_b6b6ccd2_260384cuda3std3__45__cpo6cbeginE,@object
	.size		_ZN40_INTERNAL_c15e531c_4_k_cu_b6b6ccd2_260384cuda3std3__45__cpo6cbeginE,(_ZN40_INTERNAL_c15e531c_4_k_cu_b6b6ccd2_260384cuda3std3__48in_placeE - _ZN40_INTERNAL_c15e531c_4_k_cu_b6b6ccd2_260384cuda3std3__45__cpo6cbeginE)
_ZN40_INTERNAL_c15e531c_4_k_cu_b6b6ccd2_260384cuda3std3__45__cpo6cbeginE:
	.zero		1
	.type		_ZN40_INTERNAL_c15e531c_4_k_cu_b6b6ccd2_260384cuda3std3__48in_placeE,@object
	.size		_ZN40_INTERNAL_c15e531c_4_k_cu_b6b6ccd2_260384cuda3std3__48in_placeE,(_ZN40_INTERNAL_c15e531c_4_k_cu_b6b6ccd2_260384cuda3std6ranges3__45__cpo9iter_moveE - _ZN40_INTERNAL_c15e531c_4_k_cu_b6b6ccd2_260384cuda3std3__48in_placeE)
_ZN40_INTERNAL_c15e531c_4_k_cu_b6b6ccd2_260384cuda3std3__48in_placeE:
	.zero		1
	.type		_ZN40_INTERNAL_c15e531c_4_k_cu_b6b6ccd2_260384cuda3std6ranges3__45__cpo9iter_moveE,@object
	.size		_ZN40_INTERNAL_c15e531c_4_k_cu_b6b6ccd2_260384cuda3std6ranges3__45__cpo9iter_moveE,(_ZN40_INTERNAL_c15e531c_4_k_cu_b6b6ccd2_260384cuda3std3__45__cpo5beginE - _ZN40_INTERNAL_c15e531c_4_k_cu_b6b6ccd2_260384cuda3std6ranges3__45__cpo9iter_moveE)
_ZN40_INTERNAL_c15e531c_4_k_cu_b6b6ccd2_260384cuda3std6ranges3__45__cpo9iter_moveE:
	.zero		1
	.type		_ZN40_INTERNAL_c15e531c_4_k_cu_b6b6ccd2_260384cuda3std3__45__cpo5beginE,@object
	.size		_ZN40_INTERNAL_c15e531c_4_k_cu_b6b6ccd2_260384cuda3std3__45__cpo5beginE,(_ZN40_INTERNAL_c15e531c_4_k_cu_b6b6ccd2_260384cuda3std3__442_GLOBAL__N__c15e531c_4_k_cu_b6b6ccd2_260386ignoreE - _ZN40_INTERNAL_c15e531c_4_k_cu_b6b6ccd2_260384cuda3std3__45__cpo5beginE)
_ZN40_INTERNAL_c15e531c_4_k_cu_b6b6ccd2_260384cuda3std3__45__cpo5beginE:
	.zero		1
	.type		_ZN40_INTERNAL_c15e531c_4_k_cu_b6b6ccd2_260384cuda3std3__442_GLOBAL__N__c15e531c_4_k_cu_b6b6ccd2_260386ignoreE,@object
	.size		_ZN40_INTERNAL_c15e531c_4_k_cu_b6b6ccd2_260384cuda3std3__442_GLOBAL__N__c15e531c_4_k_cu_b6b6ccd2_260386ignoreE,(_ZN40_INTERNAL_c15e531c_4_k_cu_b6b6ccd2_260384cute7productE - _ZN40_INTERNAL_c15e531c_4_k_cu_b6b6ccd2_260384cuda3std3__442_GLOBAL__N__c15e531c_4_k_cu_b6b6ccd2_260386ignoreE)
_ZN40_INTERNAL_c15e531c_4_k_cu_b6b6ccd2_260384cuda3std3__442_GLOBAL__N__c15e531c_4_k_cu_b6b6ccd2_260386ignoreE:
	.zero		1
	.type		_ZN40_INTERNAL_c15e531c_4_k_cu_b6b6ccd2_260384cute7productE,@object
	.size		_ZN40_INTERNAL_c15e531c_4_k_cu_b6b6ccd2_260384cute7productE,(_ZN40_INTERNAL_c15e531c_4_k_cu_b6b6ccd2_260384cuda3std3__45__cpo3endE - _ZN40_INTERNAL_c15e531c_4_k_cu_b6b6ccd2_260384cute7productE)
_ZN40_INTERNAL_c15e531c_4_k_cu_b6b6ccd2_260384cute7productE:
	.zero		1
	.type		_ZN40_INTERNAL_c15e531c_4_k_cu_b6b6ccd2_260384cuda3std3__45__cpo3endE,@object
	.size		_ZN40_INTERNAL_c15e531c_4_k_cu_b6b6ccd2_260384cuda3std3__45__cpo3endE,(_ZN40_INTERNAL_c15e531c_4_k_cu_b6b6ccd2_260384cuda3std3__419piecewise_constructE - _ZN40_INTERNAL_c15e531c_4_k_cu_b6b6ccd2_260384cuda3std3__45__cpo3endE)
_ZN40_INTERNAL_c15e531c_4_k_cu_b6b6ccd2_260384cuda3std3__45__cpo3endE:
	.zero		1
	.type		_ZN40_INTERNAL_c15e531c_4_k_cu_b6b6ccd2_260384cuda3std3__419piecewise_constructE,@object
	.size		_ZN40_INTERNAL_c15e531c_4_k_cu_b6b6ccd2_260384cuda3std3__419piecewise_constructE,(_ZN40_INTERNAL_c15e531c_4_k_cu_b6b6ccd2_260384cuda3std3__45__cpo4cendE - _ZN40_INTERNAL_c15e531c_4_k_cu_b6b6ccd2_260384cuda3std3__419piecewise_constructE)
_ZN40_INTERNAL_c15e531c_4_k_cu_b6b6ccd2_260384cuda3std3__419piecewise_constructE:
	.zero		1
	.type		_ZN40_INTERNAL_c15e531c_4_k_cu_b6b6ccd2_260384cuda3std3__45__cpo4cendE,@object
	.size		_ZN40_INTERNAL_c15e531c_4_k_cu_b6b6ccd2_260384cuda3std3__45__cpo4cendE,(_ZN40_INTERNAL_c15e531c_4_k_cu_b6b6ccd2_260384cuda3std6ranges3__45__cpo4swapE - _ZN40_INTERNAL_c15e531c_4_k_cu_b6b6ccd2_260384cuda3std3__45__cpo4cendE)
_ZN40_INTERNAL_c15e531c_4_k_cu_b6b6ccd2_260384cuda3std3__45__cpo4cendE:
	.zero		1
	.type		_ZN40_INTERNAL_c15e531c_4_k_cu_b6b6ccd2_260384cuda3std6ranges3__45__cpo4swapE,@object
	.size		_ZN40_INTERNAL_c15e531c_4_k_cu_b6b6ccd2_260384cuda3std6ranges3__45__cpo4swapE,(.L_10 - _ZN40_INTERNAL_c15e531c_4_k_cu_b6b6ccd2_260384cuda3std6ranges3__45__cpo4swapE)
_ZN40_INTERNAL_c15e531c_4_k_cu_b6b6ccd2_260384cuda3std6ranges3__45__cpo4swapE:
	.zero		1
.L_10:


//--------------------- .nv.constant0._ZN7cutlass13device_kernelINS_4gemm6kernel13GemmUniversalIN4cute5tupleIJiiiiEEENS1_10collective13CollectiveMmaINS1_35MainloopSm100TmaUmmaWarpSpecializedILi6ELi2ELi4ENS5_IJNS4_1CILi4EEESB_NSA_ILi1EEEEEEEENS5_IJNSA_ILi64EEESF_SF_EEEfNS5_IJlSC_lEEEfSH_NS4_8TiledMMAINS4_8MMA_AtomIJNS4_17SM100_MMA_TF32_SSINS_10tfloat32_tESL_fLi64ELi64ELNS4_4UMMA5MajorE0ELSN_0ELNSM_7ScaleInE0ELSO_0EEEEEENS4_6LayoutINS5_IJSC_SC_SC_EEENS5_IJNSA_ILi0EEEST_ST_EEEEENS5_IJNS4_10UnderscoreESW_SW_EEEEENS4_23SM90_TMA_LOAD_MULTICASTENS4_14ComposedLayoutINS4_7SwizzleILi3ELi4ELi3EEENS4_18smem_ptr_flag_bitsILi32EEENSR_INS5_IJNSA_ILi8EEENSA_ILi32EEEEEENS5_IJS16_SC_EEEEEEEvNS4_8identityESZ_S1A_vS1B_EENS_8epilogue10collective18CollectiveEpilogueINS1D_23Sm100TmaWarpSpecializedILi3ELi2ELi16ELb1ELb0EEEJSG_NS5_IJNSR_ISF_SC_EENSR_IS16_SC_EEEEEfSH_fSH_NS1D_6fusion15FusionCallbacksIS1H_NS1L_17LinearCombinationIffffLNS_15FloatRoundStyleE2EEESG_S1K_JEEENS4_5SM1004TMEM4LOAD26SM100_TMEM_LOAD_16dp128b8xENS4_13SM90_TMA_LOADES1A_NS4_17SM75_U32x4_LDSM_NENS4_14SM90_TMA_STOREES1A_NS4_17SM90_U32x4_STSM_NENS4_39AutoVectorizingCopyWithAssumedAlignmentILi128EEEEEEvvEEEEvNT_6ParamsE --------------------------
	.section	.nv.constant0._ZN7cutlass13device_kernelINS_4gemm6kernel13GemmUniversalIN4cute5tupleIJiiiiEEENS1_10collective13CollectiveMmaINS1_35MainloopSm100TmaUmmaWarpSpecializedILi6ELi2ELi4ENS5_IJNS4_1CILi4EEESB_NSA_ILi1EEEEEEEENS5_IJNSA_ILi64EEESF_SF_EEEfNS5_IJlSC_lEEEfSH_NS4_8TiledMMAINS4_8MMA_AtomIJNS4_17SM100_MMA_TF32_SSINS_10tfloat32_tESL_fLi64ELi64ELNS4_4UMMA5MajorE0ELSN_0ELNSM_7ScaleInE0ELSO_0EEEEEENS4_6LayoutINS5_IJSC_SC_SC_EEENS5_IJNSA_ILi0EEEST_ST_EEEEENS5_IJNS4_10UnderscoreESW_SW_EEEEENS4_23SM90_TMA_LOAD_MULTICASTENS4_14ComposedLayoutINS4_7SwizzleILi3ELi4ELi3EEENS4_18smem_ptr_flag_bitsILi32EEENSR_INS5_IJNSA_ILi8EEENSA_ILi32EEEEEENS5_IJS16_SC_EEEEEEEvNS4_8identityESZ_S1A_vS1B_EENS_8epilogue10collective18CollectiveEpilogueINS1D_23Sm100TmaWarpSpecializedILi3ELi2ELi16ELb1ELb0EEEJSG_NS5_IJNSR_ISF_SC_EENSR_IS16_SC_EEEEEfSH_fSH_NS1D_6fusion15FusionCallbacksIS1H_NS1L_17LinearCombinationIffffLNS_15FloatRoundStyleE2EEESG_S1K_JEEENS4_5SM1004TMEM4LOAD26SM100_TMEM_LOAD_16dp128b8xENS4_13SM90_TMA_LOADES1A_NS4_17SM75_U32x4_LDSM_NENS4_14SM90_TMA_STOREES1A_NS4_17SM90_U32x4_STSM_NENS4_39AutoVectorizingCopyWithAssumedAlignmentILi128EEEEEEvvEEEEvNT_6ParamsE,"a",@progbits
	.sectionflags	@""
	.align	4
.nv.constant0._ZN7cutlass13device_kernelINS_4gemm6kernel13GemmUniversalIN4cute5tupleIJiiiiEEENS1_10collective13CollectiveMmaINS1_35MainloopSm100TmaUmmaWarpSpecializedILi6ELi2ELi4ENS5_IJNS4_1CILi4EEESB_NSA_ILi1EEEEEEEENS5_IJNSA_ILi64EEESF_SF_EEEfNS5_IJlSC_lEEEfSH_NS4_8TiledMMAINS4_8MMA_AtomIJNS4_17SM100_MMA_TF32_SSINS_10tfloat32_tESL_fLi64ELi64ELNS4_4UMMA5MajorE0ELSN_0ELNSM_7ScaleInE0ELSO_0EEEEEENS4_6LayoutINS5_IJSC_SC_SC_EEENS5_IJNSA_ILi0EEEST_ST_EEEEENS5_IJNS4_10UnderscoreESW_SW_EEEEENS4_23SM90_TMA_LOAD_MULTICASTENS4_14ComposedLayoutINS4_7SwizzleILi3ELi4ELi3EEENS4_18smem_ptr_flag_bitsILi32EEENSR_INS5_IJNSA_ILi8EEENSA_ILi32EEEEEENS5_IJS16_SC_EEEEEEEvNS4_8identityESZ_S1A_vS1B_EENS_8epilogue10collective18CollectiveEpilogueINS1D_23Sm100TmaWarpSpecializedILi3ELi2ELi16ELb1ELb0EEEJSG_NS5_IJNSR_ISF_SC_EENSR_IS16_SC_EEEEEfSH_fSH_NS1D_6fusion15FusionCallbacksIS1H_NS1L_17LinearCombinationIffffLNS_15FloatRoundStyleE2EEESG_S1K_JEEENS4_5SM1004TMEM4LOAD26SM100_TMEM_LOAD_16dp128b8xENS4_13SM90_TMA_LOADES1A_NS4_17SM75_U32x4_LDSM_NENS4_14SM90_TMA_STOREES1A_NS4_17SM90_U32x4_STSM_NENS4_39AutoVectorizingCopyWithAssumedAlignmentILi128EEEEEEvvEEEEvNT_6ParamsE:
	.zero		2944


//--------------------- SYMBOLS --------------------------

	.type		.nv.reservedSmem.offset0,@object
	.size		.nv.reservedSmem.offset0,0x4
	.type		.nv.reservedSmem.cap,@object
	.size		.nv.reservedSmem.cap,0x4
	.type		__assertfail,@function
